//
// Generated by NVIDIA NVVM Compiler
//
// Compiler Build ID: CL-36424714
// Cuda compilation tools, release 13.0, V13.0.88
// Based on NVVM 20.0.0
//

.version 9.0
.target sm_100
.address_size 64

	// .globl	_Z18bit_reverse_kernelPmi
.extern .shared .align 16 .b8 shared_data[];

.visible .entry _Z18bit_reverse_kernelPmi(
	.param .u64 .ptr .align 1 _Z18bit_reverse_kernelPmi_param_0,
	.param .u32 _Z18bit_reverse_kernelPmi_param_1
)
{
	.reg .pred 	%p<23>;
	.reg .b32 	%r<7>;
	.reg .b64 	%rd<163>;

	ld.param.u64 	%rd79, [_Z18bit_reverse_kernelPmi_param_0];
	ld.param.u32 	%r1, [_Z18bit_reverse_kernelPmi_param_1];
	mov.u32 	%r2, %ctaid.x;
	mov.u32 	%r3, %ntid.x;
	mov.u32 	%r4, %tid.x;
	mad.lo.s32 	%r5, %r2, %r3, %r4;
	cvt.u64.u32 	%rd1, %r5;
	shr.u64 	%rd80, %rd1, %r1;
	setp.ne.s64 	%p1, %rd80, 0;
	@%p1 bra 	$L__BB0_41;
	setp.gt.s32 	%p2, %r1, 0;
	and.b64  	%rd2, %rd1, 1;
	selp.b64 	%rd128, %rd2, 0, %p2;
	selp.u32 	%r6, 1, 0, %p2;
	shr.u64 	%rd129, %rd1, %r6;
	setp.lt.s32 	%p3, %r1, 2;
	@%p3 bra 	$L__BB0_3;
	shl.b64 	%rd81, %rd2, 1;
	and.b64  	%rd82, %rd129, 1;
	or.b64  	%rd128, %rd82, %rd81;
	shr.u64 	%rd129, %rd129, 1;
$L__BB0_3:
	setp.lt.s32 	%p4, %r1, 3;
	@%p4 bra 	$L__BB0_5;
	shl.b64 	%rd83, %rd128, 1;
	and.b64  	%rd84, %rd129, 1;
	or.b64  	%rd128, %rd84, %rd83;
	shr.u64 	%rd129, %rd129, 1;
$L__BB0_5:
	setp.lt.s32 	%p5, %r1, 4;
	@%p5 bra 	$L__BB0_7;
	shl.b64 	%rd85, %rd128, 1;
	and.b64  	%rd86, %rd129, 1;
	or.b64  	%rd128, %rd86, %rd85;
	shr.u64 	%rd129, %rd129, 1;
$L__BB0_7:
	setp.lt.s32 	%p6, %r1, 5;
	@%p6 bra 	$L__BB0_9;
	shl.b64 	%rd87, %rd128, 1;
	and.b64  	%rd88, %rd129, 1;
	or.b64  	%rd128, %rd88, %rd87;
	shr.u64 	%rd129, %rd129, 1;
$L__BB0_9:
	setp.lt.s32 	%p7, %r1, 6;
	@%p7 bra 	$L__BB0_11;
	shl.b64 	%rd89, %rd128, 1;
	and.b64  	%rd90, %rd129, 1;
	or.b64  	%rd128, %rd90, %rd89;
	shr.u64 	%rd129, %rd129, 1;
$L__BB0_11:
	setp.lt.s32 	%p8, %r1, 7;
	@%p8 bra 	$L__BB0_13;
	shl.b64 	%rd91, %rd128, 1;
	and.b64  	%rd92, %rd129, 1;
	or.b64  	%rd128, %rd92, %rd91;
	shr.u64 	%rd129, %rd129, 1;
$L__BB0_13:
	setp.lt.s32 	%p9, %r1, 8;
	@%p9 bra 	$L__BB0_15;
	shl.b64 	%rd93, %rd128, 1;
	and.b64  	%rd94, %rd129, 1;
	or.b64  	%rd128, %rd94, %rd93;
	shr.u64 	%rd129, %rd129, 1;
$L__BB0_15:
	setp.lt.s32 	%p10, %r1, 9;
	@%p10 bra 	$L__BB0_17;
	shl.b64 	%rd95, %rd128, 1;
	and.b64  	%rd96, %rd129, 1;
	or.b64  	%rd128, %rd96, %rd95;
	shr.u64 	%rd129, %rd129, 1;
$L__BB0_17:
	setp.lt.s32 	%p11, %r1, 10;
	@%p11 bra 	$L__BB0_19;
	shl.b64 	%rd97, %rd128, 1;
	and.b64  	%rd98, %rd129, 1;
	or.b64  	%rd128, %rd98, %rd97;
	shr.u64 	%rd129, %rd129, 1;
$L__BB0_19:
	setp.lt.s32 	%p12, %r1, 11;
	@%p12 bra 	$L__BB0_21;
	shl.b64 	%rd99, %rd128, 1;
	and.b64  	%rd100, %rd129, 1;
	or.b64  	%rd128, %rd100, %rd99;
	shr.u64 	%rd129, %rd129, 1;
$L__BB0_21:
	setp.lt.s32 	%p13, %r1, 12;
	@%p13 bra 	$L__BB0_23;
	shl.b64 	%rd101, %rd128, 1;
	and.b64  	%rd102, %rd129, 1;
	or.b64  	%rd128, %rd102, %rd101;
	shr.u64 	%rd129, %rd129, 1;
$L__BB0_23:
	setp.lt.s32 	%p14, %r1, 13;
	@%p14 bra 	$L__BB0_25;
	shl.b64 	%rd103, %rd128, 1;
	and.b64  	%rd104, %rd129, 1;
	or.b64  	%rd128, %rd104, %rd103;
	shr.u64 	%rd129, %rd129, 1;
$L__BB0_25:
	setp.lt.s32 	%p15, %r1, 14;
	@%p15 bra 	$L__BB0_27;
	shl.b64 	%rd105, %rd128, 1;
	and.b64  	%rd106, %rd129, 1;
	or.b64  	%rd128, %rd106, %rd105;
	shr.u64 	%rd129, %rd129, 1;
$L__BB0_27:
	setp.lt.s32 	%p16, %r1, 15;
	@%p16 bra 	$L__BB0_29;
	shl.b64 	%rd107, %rd128, 1;
	and.b64  	%rd108, %rd129, 1;
	or.b64  	%rd128, %rd108, %rd107;
	shr.u64 	%rd129, %rd129, 1;
$L__BB0_29:
	setp.lt.s32 	%p17, %r1, 16;
	@%p17 bra 	$L__BB0_31;
	shl.b64 	%rd109, %rd128, 1;
	and.b64  	%rd110, %rd129, 1;
	or.b64  	%rd128, %rd110, %rd109;
	shr.u64 	%rd129, %rd129, 1;
$L__BB0_31:
	setp.lt.s32 	%p18, %r1, 17;
	@%p18 bra 	$L__BB0_33;
	shl.b64 	%rd111, %rd128, 1;
	and.b64  	%rd112, %rd129, 1;
	or.b64  	%rd128, %rd112, %rd111;
	shr.u64 	%rd129, %rd129, 1;
$L__BB0_33:
	setp.lt.s32 	%p19, %r1, 18;
	@%p19 bra 	$L__BB0_35;
	shl.b64 	%rd113, %rd128, 1;
	and.b64  	%rd114, %rd129, 1;
	or.b64  	%rd128, %rd114, %rd113;
	shr.u64 	%rd129, %rd129, 1;
$L__BB0_35:
	setp.lt.s32 	%p20, %r1, 19;
	@%p20 bra 	$L__BB0_37;
	shl.b64 	%rd115, %rd128, 1;
	and.b64  	%rd116, %rd129, 1;
	or.b64  	%rd128, %rd116, %rd115;
	shr.u64 	%rd129, %rd129, 1;
$L__BB0_37:
	setp.lt.s32 	%p21, %r1, 20;
	@%p21 bra 	$L__BB0_39;
	shl.b64 	%rd117, %rd128, 1;
	and.b64  	%rd118, %rd129, 1;
	or.b64  	%rd128, %rd118, %rd117;
$L__BB0_39:
	setp.le.u64 	%p22, %rd128, %rd1;
	@%p22 bra 	$L__BB0_41;
	cvta.to.global.u64 	%rd119, %rd79;
	shl.b64 	%rd120, %rd1, 3;
	add.s64 	%rd121, %rd119, %rd120;
	ld.global.u64 	%rd122, [%rd121];
	shl.b64 	%rd123, %rd128, 3;
	add.s64 	%rd124, %rd119, %rd123;
	ld.global.u64 	%rd125, [%rd124];
	st.global.u64 	[%rd121], %rd125;
	st.global.u64 	[%rd124], %rd122;
$L__BB0_41:
	ret;

}
	// .globl	_Z20ntt_butterfly_kernelPmPKmii
.visible .entry _Z20ntt_butterfly_kernelPmPKmii(
	.param .u64 .ptr .align 1 _Z20ntt_butterfly_kernelPmPKmii_param_0,
	.param .u64 .ptr .align 1 _Z20ntt_butterfly_kernelPmPKmii_param_1,
	.param .u32 _Z20ntt_butterfly_kernelPmPKmii_param_2,
	.param .u32 _Z20ntt_butterfly_kernelPmPKmii_param_3
)
{
	.reg .pred 	%p<11>;
	.reg .b32 	%r<9>;
	.reg .b64 	%rd<56>;

	ld.param.u64 	%rd12, [_Z20ntt_butterfly_kernelPmPKmii_param_0];
	ld.param.u64 	%rd13, [_Z20ntt_butterfly_kernelPmPKmii_param_1];
	ld.param.u32 	%r1, [_Z20ntt_butterfly_kernelPmPKmii_param_2];
	ld.param.u32 	%r2, [_Z20ntt_butterfly_kernelPmPKmii_param_3];
	mov.b64 	%rd14, 1;
	shl.b64 	%rd15, %rd14, %r1;
	mov.u32 	%r3, %ctaid.x;
	mov.u32 	%r4, %ntid.x;
	mov.u32 	%r5, %tid.x;
	mad.lo.s32 	%r6, %r3, %r4, %r5;
	cvt.u64.u32 	%rd1, %r6;
	shr.u64 	%rd16, %rd15, 1;
	setp.le.u64 	%p1, %rd16, %rd1;
	@%p1 bra 	$L__BB1_6;
	cvta.to.global.u64 	%rd23, %rd12;
	cvta.to.global.u64 	%rd24, %rd13;
	mov.b64 	%rd25, 1;
	shl.b64 	%rd26, %rd25, %r2;
	shr.u64 	%rd27, %rd26, 1;
	add.s32 	%r7, %r2, -1;
	shr.u64 	%rd28, %rd1, %r7;
	add.s64 	%rd29, %rd27, -1;
	and.b64  	%rd30, %rd29, %rd1;
	shl.b64 	%rd31, %rd28, %r2;
	add.s64 	%rd32, %rd30, %rd31;
	sub.s32 	%r8, %r1, %r2;
	shl.b64 	%rd33, %rd30, %r8;
	shl.b64 	%rd34, %rd33, 3;
	add.s64 	%rd35, %rd24, %rd34;
	ld.global.u64 	%rd19, [%rd35];
	shl.b64 	%rd36, %rd32, 3;
	add.s64 	%rd2, %rd23, %rd36;
	ld.global.u64 	%rd3, [%rd2];
	shl.b64 	%rd37, %rd27, 3;
	add.s64 	%rd4, %rd2, %rd37;
	ld.global.u64 	%rd18, [%rd4];
	// begin inline asm
	mul.lo.u64 %rd17, %rd18, %rd19;
	// end inline asm
	// begin inline asm
	mul.hi.u64 %rd20, %rd18, %rd19;
	// end inline asm
	setp.ne.s64 	%p2, %rd20, 0;
	@%p2 bra 	$L__BB1_3;
	setp.gt.u64 	%p7, %rd17, -4294967296;
	add.s64 	%rd46, %rd17, 4294967295;
	selp.b64 	%rd55, %rd46, %rd17, %p7;
	bra.uni 	$L__BB1_5;
$L__BB1_3:
	shl.b64 	%rd38, %rd20, 32;
	add.s64 	%rd39, %rd38, %rd17;
	setp.ge.u64 	%p3, %rd39, %rd17;
	setp.lt.u64 	%p4, %rd39, %rd20;
	sub.s64 	%rd40, %rd39, %rd20;
	setp.gt.u64 	%p5, %rd40, -4294967296;
	selp.b64 	%rd41, 8589934590, 4294967295, %p5;
	selp.b64 	%rd42, 0, %rd41, %p3;
	add.s64 	%rd43, %rd42, %rd40;
	add.s64 	%rd44, %rd43, -4294967295;
	selp.b64 	%rd45, %rd44, %rd43, %p3;
	selp.b64 	%rd54, %rd45, %rd43, %p4;
$L__BB1_4:
	mov.u64 	%rd55, %rd54;
	setp.gt.u64 	%p6, %rd55, -4294967296;
	add.s64 	%rd54, %rd55, 4294967295;
	@%p6 bra 	$L__BB1_4;
$L__BB1_5:
	add.s64 	%rd47, %rd55, %rd3;
	setp.lt.u64 	%p8, %rd47, %rd55;
	setp.gt.u64 	%p9, %rd47, -4294967296;
	add.s64 	%rd48, %rd47, 4294967295;
	selp.b64 	%rd49, %rd48, %rd47, %p8;
	selp.b64 	%rd50, %rd48, %rd49, %p9;
	st.global.u64 	[%rd2], %rd50;
	setp.lt.u64 	%p10, %rd3, %rd55;
	add.s64 	%rd51, %rd3, -4294967295;
	selp.b64 	%rd52, %rd51, %rd3, %p10;
	sub.s64 	%rd53, %rd52, %rd55;
	st.global.u64 	[%rd4], %rd53;
$L__BB1_6:
	ret;

}
	// .globl	_Z17ntt_shared_kernelPmPKmi
.visible .entry _Z17ntt_shared_kernelPmPKmi(
	.param .u64 .ptr .align 1 _Z17ntt_shared_kernelPmPKmi_param_0,
	.param .u64 .ptr .align 1 _Z17ntt_shared_kernelPmPKmi_param_1,
	.param .u32 _Z17ntt_shared_kernelPmPKmi_param_2
)
{
	.reg .pred 	%p<16>;
	.reg .b32 	%r<26>;
	.reg .b64 	%rd<60>;

	ld.param.u64 	%rd18, [_Z17ntt_shared_kernelPmPKmi_param_0];
	ld.param.u64 	%rd17, [_Z17ntt_shared_kernelPmPKmi_param_1];
	ld.param.u32 	%r6, [_Z17ntt_shared_kernelPmPKmi_param_2];
	cvta.to.global.u64 	%rd19, %rd18;
	mov.b64 	%rd20, 1;
	shl.b64 	%rd1, %rd20, %r6;
	mov.u32 	%r7, %tid.x;
	cvt.u64.u32 	%rd2, %r7;
	mov.u32 	%r8, %ctaid.x;
	mov.u32 	%r9, %ntid.x;
	cvt.u64.u32 	%rd3, %r9;
	mul.wide.u32 	%rd21, %r8, %r9;
	add.s64 	%rd4, %rd21, %rd2;
	setp.ge.u64 	%p1, %rd4, %rd1;
	shl.b64 	%rd22, %rd4, 3;
	add.s64 	%rd5, %rd19, %rd22;
	shl.b32 	%r10, %r7, 3;
	mov.u32 	%r11, shared_data;
	add.s32 	%r1, %r11, %r10;
	@%p1 bra 	$L__BB2_2;
	ld.global.u64 	%rd23, [%rd5];
	st.shared.u64 	[%r1], %rd23;
$L__BB2_2:
	bar.sync 	0;
	setp.lt.s32 	%p2, %r6, 1;
	@%p2 bra 	$L__BB2_12;
	shr.u64 	%rd6, %rd1, 1;
	cvta.to.global.u64 	%rd7, %rd17;
	mov.b32 	%r25, 1;
$L__BB2_4:
	cvt.u64.u32 	%rd8, %r25;
	shr.u64 	%rd24, %rd3, %r25;
	setp.eq.s64 	%p3, %rd24, 0;
	@%p3 bra 	$L__BB2_12;
	setp.le.u64 	%p4, %rd6, %rd2;
	@%p4 bra 	$L__BB2_11;
	cvt.u32.u64 	%r13, %rd8;
	mov.b64 	%rd31, 1;
	shl.b64 	%rd32, %rd31, %r13;
	shr.u64 	%rd33, %rd32, 1;
	add.s32 	%r14, %r13, -1;
	shr.u64 	%rd34, %rd2, %r14;
	add.s64 	%rd35, %rd33, -1;
	and.b64  	%rd36, %rd35, %rd2;
	shl.b64 	%rd37, %rd34, %r13;
	sub.s32 	%r15, %r6, %r13;
	shl.b64 	%rd38, %rd36, %r15;
	shl.b64 	%rd39, %rd38, 3;
	add.s64 	%rd40, %rd7, %rd39;
	ld.global.u64 	%rd27, [%rd40];
	cvt.u32.u64 	%r16, %rd37;
	cvt.u32.u64 	%r17, %rd36;
	add.s32 	%r18, %r17, %r16;
	shl.b32 	%r19, %r18, 3;
	add.s32 	%r3, %r11, %r19;
	ld.shared.u64 	%rd9, [%r3];
	cvt.u32.u64 	%r21, %rd33;
	add.s32 	%r22, %r18, %r21;
	shl.b32 	%r23, %r22, 3;
	add.s32 	%r4, %r11, %r23;
	ld.shared.u64 	%rd26, [%r4];
	// begin inline asm
	mul.lo.u64 %rd25, %rd26, %rd27;
	// end inline asm
	// begin inline asm
	mul.hi.u64 %rd28, %rd26, %rd27;
	// end inline asm
	setp.ne.s64 	%p5, %rd28, 0;
	@%p5 bra 	$L__BB2_8;
	setp.gt.u64 	%p10, %rd25, -4294967296;
	add.s64 	%rd49, %rd25, 4294967295;
	selp.b64 	%rd59, %rd49, %rd25, %p10;
	bra.uni 	$L__BB2_10;
$L__BB2_8:
	shl.b64 	%rd41, %rd28, 32;
	add.s64 	%rd42, %rd41, %rd25;
	setp.ge.u64 	%p6, %rd42, %rd25;
	setp.lt.u64 	%p7, %rd42, %rd28;
	sub.s64 	%rd43, %rd42, %rd28;
	setp.gt.u64 	%p8, %rd43, -4294967296;
	selp.b64 	%rd44, 8589934590, 4294967295, %p8;
	selp.b64 	%rd45, 0, %rd44, %p6;
	add.s64 	%rd46, %rd45, %rd43;
	add.s64 	%rd47, %rd46, -4294967295;
	selp.b64 	%rd48, %rd47, %rd46, %p6;
	selp.b64 	%rd58, %rd48, %rd46, %p7;
$L__BB2_9:
	mov.u64 	%rd59, %rd58;
	setp.gt.u64 	%p9, %rd59, -4294967296;
	add.s64 	%rd58, %rd59, 4294967295;
	@%p9 bra 	$L__BB2_9;
$L__BB2_10:
	add.s64 	%rd50, %rd59, %rd9;
	setp.lt.u64 	%p11, %rd50, %rd59;
	setp.gt.u64 	%p12, %rd50, -4294967296;
	add.s64 	%rd51, %rd50, 4294967295;
	selp.b64 	%rd52, %rd51, %rd50, %p11;
	selp.b64 	%rd53, %rd51, %rd52, %p12;
	st.shared.u64 	[%r3], %rd53;
	setp.lt.u64 	%p13, %rd9, %rd59;
	add.s64 	%rd54, %rd9, -4294967295;
	selp.b64 	%rd55, %rd54, %rd9, %p13;
	sub.s64 	%rd56, %rd55, %rd59;
	st.shared.u64 	[%r4], %rd56;
$L__BB2_11:
	cvt.u32.u64 	%r24, %rd8;
	bar.sync 	0;
	add.s32 	%r25, %r24, 1;
	setp.ne.s32 	%p14, %r24, %r6;
	@%p14 bra 	$L__BB2_4;
$L__BB2_12:
	setp.ge.u64 	%p15, %rd4, %rd1;
	@%p15 bra 	$L__BB2_14;
	ld.shared.u64 	%rd57, [%r1];
	st.global.u64 	[%rd5], %rd57;
$L__BB2_14:
	ret;

}
	// .globl	_Z15poly_mul_kernelPmPKmS1_m
.visible .entry _Z15poly_mul_kernelPmPKmS1_m(
	.param .u64 .ptr .align 1 _Z15poly_mul_kernelPmPKmS1_m_param_0,
	.param .u64 .ptr .align 1 _Z15poly_mul_kernelPmPKmS1_m_param_1,
	.param .u64 .ptr .align 1 _Z15poly_mul_kernelPmPKmS1_m_param_2,
	.param .u64 _Z15poly_mul_kernelPmPKmS1_m_param_3
)
{
	.reg .pred 	%p<8>;
	.reg .b32 	%r<5>;
	.reg .b64 	%rd<38>;

	ld.param.u64 	%rd9, [_Z15poly_mul_kernelPmPKmS1_m_param_0];
	ld.param.u64 	%rd10, [_Z15poly_mul_kernelPmPKmS1_m_param_1];
	ld.param.u64 	%rd11, [_Z15poly_mul_kernelPmPKmS1_m_param_2];
	ld.param.u64 	%rd12, [_Z15poly_mul_kernelPmPKmS1_m_param_3];
	mov.u32 	%r1, %ctaid.x;
	mov.u32 	%r2, %ntid.x;
	mov.u32 	%r3, %tid.x;
	mad.lo.s32 	%r4, %r1, %r2, %r3;
	cvt.u64.u32 	%rd1, %r4;
	setp.le.u64 	%p1, %rd12, %rd1;
	@%p1 bra 	$L__BB3_6;
	cvta.to.global.u64 	%rd19, %rd10;
	cvta.to.global.u64 	%rd20, %rd11;
	shl.b64 	%rd21, %rd1, 3;
	add.s64 	%rd22, %rd19, %rd21;
	ld.global.u64 	%rd14, [%rd22];
	add.s64 	%rd23, %rd20, %rd21;
	ld.global.u64 	%rd15, [%rd23];
	// begin inline asm
	mul.lo.u64 %rd13, %rd14, %rd15;
	// end inline asm
	// begin inline asm
	mul.hi.u64 %rd16, %rd14, %rd15;
	// end inline asm
	setp.ne.s64 	%p2, %rd16, 0;
	@%p2 bra 	$L__BB3_3;
	setp.gt.u64 	%p7, %rd13, -4294967296;
	add.s64 	%rd32, %rd13, 4294967295;
	selp.b64 	%rd37, %rd32, %rd13, %p7;
	bra.uni 	$L__BB3_5;
$L__BB3_3:
	shl.b64 	%rd24, %rd16, 32;
	add.s64 	%rd25, %rd24, %rd13;
	setp.ge.u64 	%p3, %rd25, %rd13;
	setp.lt.u64 	%p4, %rd25, %rd16;
	sub.s64 	%rd26, %rd25, %rd16;
	setp.gt.u64 	%p5, %rd26, -4294967296;
	selp.b64 	%rd27, 8589934590, 4294967295, %p5;
	selp.b64 	%rd28, 0, %rd27, %p3;
	add.s64 	%rd29, %rd28, %rd26;
	add.s64 	%rd30, %rd29, -4294967295;
	selp.b64 	%rd31, %rd30, %rd29, %p3;
	selp.b64 	%rd36, %rd31, %rd29, %p4;
$L__BB3_4:
	mov.u64 	%rd37, %rd36;
	setp.gt.u64 	%p6, %rd37, -4294967296;
	add.s64 	%rd36, %rd37, 4294967295;
	@%p6 bra 	$L__BB3_4;
$L__BB3_5:
	cvta.to.global.u64 	%rd33, %rd9;
	add.s64 	%rd35, %rd33, %rd21;
	st.global.u64 	[%rd35], %rd37;
$L__BB3_6:
	ret;

}


// ===== COMPILED SASS (sm_100) =====

	.target	sm_100

	.elftype	@"ET_EXEC"


//--------------------- .note.nv.tkinfo           --------------------------
	.section	.note.nv.tkinfo,"",@"SHT_NOTE"
	.sectionflags	@"SHF_NOTE_NV_TKINFO"
	.tkinfo
        /*0018*/ 	.word	0x00000002
        /*0030*/ 	.string	""
        /*0030*/ 	.string	"ptxas"
        /*0030*/ 	.string	"Cuda compilation tools, release 13.0, V13.0.88"
        /*0030*/ 	.string	"Build cuda_13.0.r13.0/compiler.36424714_0"
        /*0030*/ 	.string	"-arch sm_100 -m 64 "



//--------------------- .note.nv.cuinfo           --------------------------
	.section	.note.nv.cuinfo,"",@"SHT_NOTE"
	.sectionflags	@"SHF_NOTE_NV_CUINFO"
        /*0018*/ 	.short	0x0002
        /*001a*/ 	.short	0x0064
        /*001c*/ 	.short	0x0082
	.zero		2


//--------------------- .nv.info                  --------------------------
	.section	.nv.info,"",@"SHT_CUDA_INFO"
	.align	4


	//----- nvinfo : EIATTR_REGCOUNT
	.align		4
        /*0000*/ 	.byte	0x04, 0x2f
        /*0002*/ 	.short	(.L_1 - .L_0)
	.align		4
.L_0:
        /*0004*/ 	.word	index@(_Z18bit_reverse_kernelPmi)
        /*0008*/ 	.word	0x0000000c


	//----- nvinfo : EIATTR_FRAME_SIZE
	.align		4
.L_1:
        /*000c*/ 	.byte	0x04, 0x11
        /*000e*/ 	.short	(.L_3 - .L_2)
	.align		4
.L_2:
        /*0010*/ 	.word	index@(_Z18bit_reverse_kernelPmi)
        /*0014*/ 	.word	0x00000000


	//----- nvinfo : EIATTR_REGCOUNT
	.align		4
.L_3:
        /*0018*/ 	.byte	0x04, 0x2f
        /*001a*/ 	.short	(.L_5 - .L_4)
	.align		4
.L_4:
        /*001c*/ 	.word	index@(_Z20ntt_butterfly_kernelPmPKmii)
        /*0020*/ 	.word	0x00000016


	//----- nvinfo : EIATTR_FRAME_SIZE
	.align		4
.L_5:
        /*0024*/ 	.byte	0x04, 0x11
        /*0026*/ 	.short	(.L_7 - .L_6)
	.align		4
.L_6:
        /*0028*/ 	.word	index@(_Z20ntt_butterfly_kernelPmPKmii)
        /*002c*/ 	.word	0x00000000


	//----- nvinfo : EIATTR_REGCOUNT
	.align		4
.L_7:
        /*0030*/ 	.byte	0x04, 0x2f
        /*0032*/ 	.short	(.L_9 - .L_8)
	.align		4
.L_8:
        /*0034*/ 	.word	index@(_Z17ntt_shared_kernelPmPKmi)
        /*0038*/ 	.word	0x0000001a


	//----- nvinfo : EIATTR_FRAME_SIZE
	.align		4
.L_9:
        /*003c*/ 	.byte	0x04, 0x11
        /*003e*/ 	.short	(.L_11 - .L_10)
	.align		4
.L_10:
        /*0040*/ 	.word	index@(_Z17ntt_shared_kernelPmPKmi)
        /*0044*/ 	.word	0x00000000


	//----- nvinfo : EIATTR_REGCOUNT
	.align		4
.L_11:
        /*0048*/ 	.byte	0x04, 0x2f
        /*004a*/ 	.short	(.L_13 - .L_12)
	.align		4
.L_12:
        /*004c*/ 	.word	index@(_Z15poly_mul_kernelPmPKmS1_m)
        /*0050*/ 	.word	0x00000014


	//----- nvinfo : EIATTR_FRAME_SIZE
	.align		4
.L_13:
        /*0054*/ 	.byte	0x04, 0x11
        /*0056*/ 	.short	(.L_15 - .L_14)
	.align		4
.L_14:
        /*0058*/ 	.word	index@(_Z15poly_mul_kernelPmPKmS1_m)
        /*005c*/ 	.word	0x00000000


	//----- nvinfo : EIATTR_MIN_STACK_SIZE
	.align		4
.L_15:
        /*0060*/ 	.byte	0x04, 0x12
        /*0062*/ 	.short	(.L_17 - .L_16)
	.align		4
.L_16:
        /*0064*/ 	.word	index@(_Z15poly_mul_kernelPmPKmS1_m)
        /*0068*/ 	.word	0x00000000


	//----- nvinfo : EIATTR_MIN_STACK_SIZE
	.align		4
.L_17:
        /*006c*/ 	.byte	0x04, 0x12
        /*006e*/ 	.short	(.L_19 - .L_18)
	.align		4
.L_18:
        /*0070*/ 	.word	index@(_Z17ntt_shared_kernelPmPKmi)
        /*0074*/ 	.word	0x00000000


	//----- nvinfo : EIATTR_MIN_STACK_SIZE
	.align		4
.L_19:
        /*0078*/ 	.byte	0x04, 0x12
        /*007a*/ 	.short	(.L_21 - .L_20)
	.align		4
.L_20:
        /*007c*/ 	.word	index@(_Z20ntt_butterfly_kernelPmPKmii)
        /*0080*/ 	.word	0x00000000


	//----- nvinfo : EIATTR_MIN_STACK_SIZE
	.align		4
.L_21:
        /*0084*/ 	.byte	0x04, 0x12
        /*0086*/ 	.short	(.L_23 - .L_22)
	.align		4
.L_22:
        /*0088*/ 	.word	index@(_Z18bit_reverse_kernelPmi)
        /*008c*/ 	.word	0x00000000
.L_23:


//--------------------- .nv.compat                --------------------------
	.section	.nv.compat,"",@"SHT_CUDA_COMPAT_INFO"
	.align	4
        /*0000*/ 	.byte	0x02, 0x09, 0x00, 0x00, 0x02, 0x02, 0x01, 0x00, 0x02, 0x05, 0x05, 0x00, 0x03, 0x07, 0x01, 0x01
        /*0010*/ 	.byte	0x02, 0x03, 0x00, 0x00, 0x02, 0x06, 0x01, 0x00, 0x04, 0x0b, 0x08, 0x00, 0x09, 0x00, 0x00, 0x00
        /*0020*/ 	.byte	0x00, 0x00, 0x00, 0x00


//--------------------- .nv.info._Z15poly_mul_kernelPmPKmS1_m --------------------------
	.section	.nv.info._Z15poly_mul_kernelPmPKmS1_m,"",@"SHT_CUDA_INFO"
	.sectionflags	@""
	.align	4


	//----- nvinfo : EIATTR_CUDA_API_VERSION
	.align		4
        /*0000*/ 	.byte	0x04, 0x37
        /*0002*/ 	.short	(.L_25 - .L_24)
.L_24:
        /*0004*/ 	.word	0x00000082


	//----- nvinfo : EIATTR_KPARAM_INFO
	.align		4
.L_25:
        /*0008*/ 	.byte	0x04, 0x17
        /*000a*/ 	.short	(.L_27 - .L_26)
.L_26:
        /*000c*/ 	.word	0x00000000
        /*0010*/ 	.short	0x0003
        /*0012*/ 	.short	0x0018
        /*0014*/ 	.byte	0x00, 0xf0, 0x21, 0x00


	//----- nvinfo : EIATTR_KPARAM_INFO
	.align		4
.L_27:
        /*0018*/ 	.byte	0x04, 0x17
        /*001a*/ 	.short	(.L_29 - .L_28)
.L_28:
        /*001c*/ 	.word	0x00000000
        /*0020*/ 	.short	0x0002
        /*0022*/ 	.short	0x0010
        /*0024*/ 	.byte	0x00, 0xf5, 0x21, 0x00


	//----- nvinfo : EIATTR_KPARAM_INFO
	.align		4
.L_29:
        /*0028*/ 	.byte	0x04, 0x17
        /*002a*/ 	.short	(.L_31 - .L_30)
.L_30:
        /*002c*/ 	.word	0x00000000
        /*0030*/ 	.short	0x0001
        /*0032*/ 	.short	0x0008
        /*0034*/ 	.byte	0x00, 0xf5, 0x21, 0x00


	//----- nvinfo : EIATTR_KPARAM_INFO
	.align		4
.L_31:
        /*0038*/ 	.byte	0x04, 0x17
        /*003a*/ 	.short	(.L_33 - .L_32)
.L_32:
        /*003c*/ 	.word	0x00000000
        /*0040*/ 	.short	0x0000
        /*0042*/ 	.short	0x0000
        /*0044*/ 	.byte	0x00, 0xf5, 0x21, 0x00


	//----- nvinfo : EIATTR_SPARSE_MMA_MASK
	.align		4
.L_33:
        /*0048*/ 	.byte	0x03, 0x50
        /*004a*/ 	.short	0x0000


	//----- nvinfo : EIATTR_MAXREG_COUNT
	.align		4
        /*004c*/ 	.byte	0x03, 0x1b
        /*004e*/ 	.short	0x00ff


	//----- nvinfo : EIATTR_MERCURY_ISA_VERSION
	.align		4
        /*0050*/ 	.byte	0x03, 0x5f
        /*0052*/ 	.short	0x0101


	//----- nvinfo : EIATTR_VRC_CTA_INIT_COUNT
	.align		4
        /*0054*/ 	.byte	0x02, 0x4a
	.zero		1
	.zero		1


	//----- nvinfo : EIATTR_EXIT_INSTR_OFFSETS
	.align		4
        /*0058*/ 	.byte	0x04, 0x1c
        /*005a*/ 	.short	(.L_35 - .L_34)


	//   ....[0]....
.L_34:
        /*005c*/ 	.word	0x00000080


	//   ....[1]....
        /*0060*/ 	.word	0x000004b0


	//----- nvinfo : EIATTR_CRS_STACK_SIZE
	.align		4
.L_35:
        /*0064*/ 	.byte	0x04, 0x1e
        /*0066*/ 	.short	(.L_37 - .L_36)
.L_36:
        /*0068*/ 	.word	0x00000000


	//----- nvinfo : EIATTR_CBANK_PARAM_SIZE
	.align		4
.L_37:
        /*006c*/ 	.byte	0x03, 0x19
        /*006e*/ 	.short	0x0020


	//----- nvinfo : EIATTR_PARAM_CBANK
	.align		4
        /*0070*/ 	.byte	0x04, 0x0a
        /*0072*/ 	.short	(.L_39 - .L_38)
	.align		4
.L_38:
        /*0074*/ 	.word	index@(.nv.constant0._Z15poly_mul_kernelPmPKmS1_m)
        /*0078*/ 	.short	0x0380
        /*007a*/ 	.short	0x0020


	//----- nvinfo : EIATTR_SW_WAR
	.align		4
.L_39:
        /*007c*/ 	.byte	0x04, 0x36
        /*007e*/ 	.short	(.L_41 - .L_40)
.L_40:
        /*0080*/ 	.word	0x00000008
.L_41:


//--------------------- .nv.info._Z17ntt_shared_kernelPmPKmi --------------------------
	.section	.nv.info._Z17ntt_shared_kernelPmPKmi,"",@"SHT_CUDA_INFO"
	.sectionflags	@""
	.align	4


	//----- nvinfo : EIATTR_CUDA_API_VERSION
	.align		4
        /*0000*/ 	.byte	0x04, 0x37
        /*0002*/ 	.short	(.L_43 - .L_42)
.L_42:
        /*0004*/ 	.word	0x00000082


	//----- nvinfo : EIATTR_KPARAM_INFO
	.align		4
.L_43:
        /*0008*/ 	.byte	0x04, 0x17
        /*000a*/ 	.short	(.L_45 - .L_44)
.L_44:
        /*000c*/ 	.word	0x00000000
        /*0010*/ 	.short	0x0002
        /*0012*/ 	.short	0x0010
        /*0014*/ 	.byte	0x00, 0xf0, 0x11, 0x00


	//----- nvinfo : EIATTR_KPARAM_INFO
	.align		4
.L_45:
        /*0018*/ 	.byte	0x04, 0x17
        /*001a*/ 	.short	(.L_47 - .L_46)
.L_46:
        /*001c*/ 	.word	0x00000000
        /*0020*/ 	.short	0x0001
        /*0022*/ 	.short	0x0008
        /*0024*/ 	.byte	0x00, 0xf5, 0x21, 0x00


	//----- nvinfo : EIATTR_KPARAM_INFO
	.align		4
.L_47:
        /*0028*/ 	.byte	0x04, 0x17
        /*002a*/ 	.short	(.L_49 - .L_48)
.L_48:
        /*002c*/ 	.word	0x00000000
        /*0030*/ 	.short	0x0000
        /*0032*/ 	.short	0x0000
        /*0034*/ 	.byte	0x00, 0xf5, 0x21, 0x00


	//----- nvinfo : EIATTR_SPARSE_MMA_MASK
	.align		4
.L_49:
        /*0038*/ 	.byte	0x03, 0x50
        /*003a*/ 	.short	0x0000


	//----- nvinfo : EIATTR_MAXREG_COUNT
	.align		4
        /*003c*/ 	.byte	0x03, 0x1b
        /*003e*/ 	.short	0x00ff


	//----- nvinfo : EIATTR_NUM_BARRIERS
	.align		4
        /*0040*/ 	.byte	0x02, 0x4c
        /*0042*/ 	.byte	0x01
	.zero		1


	//----- nvinfo : EIATTR_MERCURY_ISA_VERSION
	.align		4
        /*0044*/ 	.byte	0x03, 0x5f
        /*0046*/ 	.short	0x0101


	//----- nvinfo : EIATTR_VRC_CTA_INIT_COUNT
	.align		4
        /*0048*/ 	.byte	0x02, 0x4a
	.zero		1
	.zero		1


	//----- nvinfo : EIATTR_EXIT_INSTR_OFFSETS
	.align		4
        /*004c*/ 	.byte	0x04, 0x1c
        /*004e*/ 	.short	(.L_51 - .L_50)


	//   ....[0]....
.L_50:
        /*0050*/ 	.word	0x000008c0


	//   ....[1]....
        /*0054*/ 	.word	0x000008f0


	//----- nvinfo : EIATTR_CRS_STACK_SIZE
	.align		4
.L_51:
        /*0058*/ 	.byte	0x04, 0x1e
        /*005a*/ 	.short	(.L_53 - .L_52)
.L_52:
        /*005c*/ 	.word	0x00000000


	//----- nvinfo : EIATTR_CBANK_PARAM_SIZE
	.align		4
.L_53:
        /*0060*/ 	.byte	0x03, 0x19
        /*0062*/ 	.short	0x0014


	//----- nvinfo : EIATTR_PARAM_CBANK
	.align		4
        /*0064*/ 	.byte	0x04, 0x0a
        /*0066*/ 	.short	(.L_55 - .L_54)
	.align		4
.L_54:
        /*0068*/ 	.word	index@(.nv.constant0._Z17ntt_shared_kernelPmPKmi)
        /*006c*/ 	.short	0x0380
        /*006e*/ 	.short	0x0014


	//----- nvinfo : EIATTR_SW_WAR
	.align		4
.L_55:
        /*0070*/ 	.byte	0x04, 0x36
        /*0072*/ 	.short	(.L_57 - .L_56)
.L_56:
        /*0074*/ 	.word	0x00000008
.L_57:


//--------------------- .nv.info._Z20ntt_butterfly_kernelPmPKmii --------------------------
	.section	.nv.info._Z20ntt_butterfly_kernelPmPKmii,"",@"SHT_CUDA_INFO"
	.sectionflags	@""
	.align	4


	//----- nvinfo : EIATTR_CUDA_API_VERSION
	.align		4
        /*0000*/ 	.byte	0x04, 0x37
        /*0002*/ 	.short	(.L_59 - .L_58)
.L_58:
        /*0004*/ 	.word	0x00000082


	//----- nvinfo : EIATTR_KPARAM_INFO
	.align		4
.L_59:
        /*0008*/ 	.byte	0x04, 0x17
        /*000a*/ 	.short	(.L_61 - .L_60)
.L_60:
        /*000c*/ 	.word	0x00000000
        /*0010*/ 	.short	0x0003
        /*0012*/ 	.short	0x0014
        /*0014*/ 	.byte	0x00, 0xf0, 0x11, 0x00


	//----- nvinfo : EIATTR_KPARAM_INFO
	.align		4
.L_61:
        /*0018*/ 	.byte	0x04, 0x17
        /*001a*/ 	.short	(.L_63 - .L_62)
.L_62:
        /*001c*/ 	.word	0x00000000
        /*0020*/ 	.short	0x0002
        /*0022*/ 	.short	0x0010
        /*0024*/ 	.byte	0x00, 0xf0, 0x11, 0x00


	//----- nvinfo : EIATTR_KPARAM_INFO
	.align		4
.L_63:
        /*0028*/ 	.byte	0x04, 0x17
        /*002a*/ 	.short	(.L_65 - .L_64)
.L_64:
        /*002c*/ 	.word	0x00000000
        /*0030*/ 	.short	0x0001
        /*0032*/ 	.short	0x0008
        /*0034*/ 	.byte	0x00, 0xf5, 0x21, 0x00


	//----- nvinfo : EIATTR_KPARAM_INFO
	.align		4
.L_65:
        /*0038*/ 	.byte	0x04, 0x17
        /*003a*/ 	.short	(.L_67 - .L_66)
.L_66:
        /*003c*/ 	.word	0x00000000
        /*0040*/ 	.short	0x0000
        /*0042*/ 	.short	0x0000
        /*0044*/ 	.byte	0x00, 0xf5, 0x21, 0x00


	//----- nvinfo : EIATTR_SPARSE_MMA_MASK
	.align		4
.L_67:
        /*0048*/ 	.byte	0x03, 0x50
        /*004a*/ 	.short	0x0000


	//----- nvinfo : EIATTR_MAXREG_COUNT
	.align		4
        /*004c*/ 	.byte	0x03, 0x1b
        /*004e*/ 	.short	0x00ff


	//----- nvinfo : EIATTR_MERCURY_ISA_VERSION
	.align		4
        /*0050*/ 	.byte	0x03, 0x5f
        /*0052*/ 	.short	0x0101


	//----- nvinfo : EIATTR_VRC_CTA_INIT_COUNT
	.align		4
        /*0054*/ 	.byte	0x02, 0x4a
	.zero		1
	.zero		1


	//----- nvinfo : EIATTR_EXIT_INSTR_OFFSETS
	.align		4
        /*0058*/ 	.byte	0x04, 0x1c
        /*005a*/ 	.short	(.L_69 - .L_68)


	//   ....[0]....
.L_68:
        /*005c*/ 	.word	0x000000d0


	//   ....[1]....
        /*0060*/ 	.word	0x00000710


	//----- nvinfo : EIATTR_CRS_STACK_SIZE
	.align		4
.L_69:
        /*0064*/ 	.byte	0x04, 0x1e
        /*0066*/ 	.short	(.L_71 - .L_70)
.L_70:
        /*0068*/ 	.word	0x00000000


	//----- nvinfo : EIATTR_CBANK_PARAM_SIZE
	.align		4
.L_71:
        /*006c*/ 	.byte	0x03, 0x19
        /*006e*/ 	.short	0x0018


	//----- nvinfo : EIATTR_PARAM_CBANK
	.align		4
        /*0070*/ 	.byte	0x04, 0x0a
        /*0072*/ 	.short	(.L_73 - .L_72)
	.align		4
.L_72:
        /*0074*/ 	.word	index@(.nv.constant0._Z20ntt_butterfly_kernelPmPKmii)
        /*0078*/ 	.short	0x0380
        /*007a*/ 	.short	0x0018


	//----- nvinfo : EIATTR_SW_WAR
	.align		4
.L_73:
        /*007c*/ 	.byte	0x04, 0x36
        /*007e*/ 	.short	(.L_75 - .L_74)
.L_74:
        /*0080*/ 	.word	0x00000008
.L_75:


//--------------------- .nv.info._Z18bit_reverse_kernelPmi --------------------------
	.section	.nv.info._Z18bit_reverse_kernelPmi,"",@"SHT_CUDA_INFO"
	.sectionflags	@""
	.align	4


	//----- nvinfo : EIATTR_CUDA_API_VERSION
	.align		4
        /*0000*/ 	.byte	0x04, 0x37
        /*0002*/ 	.short	(.L_77 - .L_76)
.L_76:
        /*0004*/ 	.word	0x00000082


	//----- nvinfo : EIATTR_KPARAM_INFO
	.align		4
.L_77:
        /*0008*/ 	.byte	0x04, 0x17
        /*000a*/ 	.short	(.L_79 - .L_78)
.L_78:
        /*000c*/ 	.word	0x00000000
        /*0010*/ 	.short	0x0001
        /*0012*/ 	.short	0x0008
        /*0014*/ 	.byte	0x00, 0xf0, 0x11, 0x00


	//----- nvinfo : EIATTR_KPARAM_INFO
	.align		4
.L_79:
        /*0018*/ 	.byte	0x04, 0x17
        /*001a*/ 	.short	(.L_81 - .L_80)
.L_80:
        /*001c*/ 	.word	0x00000000
        /*0020*/ 	.short	0x0000
        /*0022*/ 	.short	0x0000
        /*0024*/ 	.byte	0x00, 0xf5, 0x21, 0x00


	//----- nvinfo : EIATTR_SPARSE_MMA_MASK
	.align		4
.L_81:
        /*0028*/ 	.byte	0x03, 0x50
        /*002a*/ 	.short	0x0000


	//----- nvinfo : EIATTR_MAXREG_COUNT
	.align		4
        /*002c*/ 	.byte	0x03, 0x1b
        /*002e*/ 	.short	0x00ff


	//----- nvinfo : EIATTR_MERCURY_ISA_VERSION
	.align		4
        /*0030*/ 	.byte	0x03, 0x5f
        /*0032*/ 	.short	0x0101


	//----- nvinfo : EIATTR_VRC_CTA_INIT_COUNT
	.align		4
        /*0034*/ 	.byte	0x02, 0x4a
	.zero		1
	.zero		1


	//----- nvinfo : EIATTR_EXIT_INSTR_OFFSETS
	.align		4
        /*0038*/ 	.byte	0x04, 0x1c
        /*003a*/ 	.short	(.L_83 - .L_82)


	//   ....[0]....
.L_82:
        /*003c*/ 	.word	0x00000090


	//   ....[1]....
        /*0040*/ 	.word	0x00000820


	//   ....[2]....
        /*0044*/ 	.word	0x000008d0


	//----- nvinfo : EIATTR_CBANK_PARAM_SIZE
	.align		4
.L_83:
        /*0048*/ 	.byte	0x03, 0x19
        /*004a*/ 	.short	0x000c


	//----- nvinfo : EIATTR_PARAM_CBANK
	.align		4
        /*004c*/ 	.byte	0x04, 0x0a
        /*004e*/ 	.short	(.L_85 - .L_84)
	.align		4
.L_84:
        /*0050*/ 	.word	index@(.nv.constant0._Z18bit_reverse_kernelPmi)
        /*0054*/ 	.short	0x0380
        /*0056*/ 	.short	0x000c


	//----- nvinfo : EIATTR_SW_WAR
	.align		4
.L_85:
        /*0058*/ 	.byte	0x04, 0x36
        /*005a*/ 	.short	(.L_87 - .L_86)
.L_86:
        /*005c*/ 	.word	0x00000008
.L_87:


//--------------------- .nv.callgraph             --------------------------
	.section	.nv.callgraph,"",@"SHT_CUDA_CALLGRAPH"
	.align	4
	.sectionentsize	8
	.align		4
        /*0000*/ 	.word	0x00000000
	.align		4
        /*0004*/ 	.word	0xffffffff
	.align		4
        /*0008*/ 	.word	0x00000000
	.align		4
        /*000c*/ 	.word	0xfffffffe
	.align		4
        /*0010*/ 	.word	0x00000000
	.align		4
        /*0014*/ 	.word	0xfffffffd
	.align		4
        /*0018*/ 	.word	0x00000000
	.align		4
        /*001c*/ 	.word	0xfffffffc


//--------------------- .text._Z15poly_mul_kernelPmPKmS1_m --------------------------
	.section	.text._Z15poly_mul_kernelPmPKmS1_m,"ax",@progbits
	.align	128
        .global         _Z15poly_mul_kernelPmPKmS1_m
        .type           _Z15poly_mul_kernelPmPKmS1_m,@function
        .size           _Z15poly_mul_kernelPmPKmS1_m,(.L_x_20 - _Z15poly_mul_kernelPmPKmS1_m)
        .other          _Z15poly_mul_kernelPmPKmS1_m,@"STO_CUDA_ENTRY STV_DEFAULT"
_Z15poly_mul_kernelPmPKmS1_m:
.text._Z15poly_mul_kernelPmPKmS1_m:
[----:B------:R-:W-:Y:S01]  /*0000*/  LDC R1, c[0x0][0x37c] ;  /* 0x0000df00ff017b82 */ /* 0x000fe20000000800 */
[----:B------:R-:W0:Y:S07]  /*0010*/  S2R R3, SR_TID.X ;  /* 0x0000000000037919 */ /* 0x000e2e0000002100 */
[----:B------:R-:W0:Y:S01]  /*0020*/  S2UR UR4, SR_CTAID.X ;  /* 0x00000000000479c3 */ /* 0x000e220000002500 */
[----:B------:R-:W1:Y:S07]  /*0030*/  LDCU.64 UR6, c[0x0][0x398] ;  /* 0x00007300ff0677ac */ /* 0x000e6e0008000a00 */
[----:B------:R-:W0:Y:S02]  /*0040*/  LDC R0, c[0x0][0x360] ;  /* 0x0000d800ff007b82 */ /* 0x000e240000000800 */
[----:B0-----:R-:W-:-:S05]  /*0050*/  IMAD R0, R0, UR4, R3 ;  /* 0x0000000400007c24 */ /* 0x001fca000f8e0203 */
[----:B-1----:R-:W-:-:S04]  /*0060*/  ISETP.GE.U32.AND P0, PT, R0, UR6, PT ;  /* 0x0000000600007c0c */ /* 0x002fc8000bf06070 */
[----:B------:R-:W-:-:S13]  /*0070*/  ISETP.GE.U32.AND.EX P0, PT, RZ, UR7, PT, P0 ;  /* 0x00000007ff007c0c */ /* 0x000fda000bf06100 */
[----:B------:R-:W-:Y:S05]  /*0080*/  @P0 EXIT ;  /* 0x000000000000094d */ /* 0x000fea0003800000 */
[----:B------:R-:W0:Y:S01]  /*0090*/  LDCU.64 UR8, c[0x0][0x390] ;  /* 0x00007200ff0877ac */ /* 0x000e220008000a00 */
[----:B------:R-:W-:Y:S01]  /*00a0*/  IMAD.SHL.U32 R2, R0, 0x8, RZ ;  /* 0x0000000800027824 */ /* 0x000fe200078e00ff */
[----:B------:R-:W-:Y:S01]  /*00b0*/  SHF.R.U32.HI R0, RZ, 0x1d, R0 ;  /* 0x0000001dff007819 */ /* 0x000fe20000011600 */
[----:B------:R-:W1:Y:S01]  /*00c0*/  LDCU.64 UR6, c[0x0][0x388] ;  /* 0x00007100ff0677ac */ /* 0x000e620008000a00 */
[----:B------:R-:W2:Y:S02]  /*00d0*/  LDCU.64 UR4, c[0x0][0x358] ;  /* 0x00006b00ff0477ac */ /* 0x000ea40008000a00 */
[C---:B0-----:R-:W-:Y:S02]  /*00e0*/  IADD3 R8, P1, PT, R2.reuse, UR8, RZ ;  /* 0x0000000802087c10 */ /* 0x041fe4000ff3e0ff */
[----:B-1----:R-:W-:Y:S02]  /*00f0*/  IADD3 R10, P0, PT, R2, UR6, RZ ;  /* 0x00000006020a7c10 */ /* 0x002fe4000ff1e0ff */
[----:B------:R-:W-:-:S02]  /*0100*/  IADD3.X R9, PT, PT, R0, UR9, RZ, P1, !PT ;  /* 0x0000000900097c10 */ /* 0x000fc40008ffe4ff */
[----:B------:R-:W-:-:S04]  /*0110*/  IADD3.X R11, PT, PT, R0, UR7, RZ, P0, !PT ;  /* 0x00000007000b7c10 */ /* 0x000fc800087fe4ff */
[----:B--2---:R-:W2:Y:S04]  /*0120*/  LDG.E.64 R8, desc[UR4][R8.64] ;  /* 0x0000000408087981 */ /* 0x004ea8000c1e1b00 */
[----:B------:R-:W2:Y:S01]  /*0130*/  LDG.E.64 R6, desc[UR4][R10.64] ;  /* 0x000000040a067981 */ /* 0x000ea2000c1e1b00 */
[----:B------:R-:W-:Y:S01]  /*0140*/  BSSY.RECONVERGENT B0, `(.L_x_0) ;  /* 0x0000030000007945 */ /* 0x000fe20003800200 */
[----:B--2---:R-:W-:-:S04]  /*0150*/  IMAD.WIDE.U32 R4, R7, R8, RZ ;  /* 0x0000000807047225 */ /* 0x004fc800078e00ff */
[----:B------:R-:W-:-:S04]  /*0160*/  IMAD.WIDE.U32 R12, P0, R6, R9, R4 ;  /* 0x00000009060c7225 */ /* 0x000fc80007800004 */
[----:B------:R-:W-:-:S04]  /*0170*/  IMAD.WIDE.U32 R4, R6, R8, RZ ;  /* 0x0000000806047225 */ /* 0x000fc800078e00ff */
[----:B------:R-:W-:Y:S01]  /*0180*/  IMAD.X R15, RZ, RZ, RZ, P0 ;  /* 0x000000ffff0f7224 */ /* 0x000fe200000e06ff */
[----:B------:R-:W-:Y:S01]  /*0190*/  IADD3 R17, P0, PT, R5, R12, RZ ;  /* 0x0000000c05117210 */ /* 0x000fe20007f1e0ff */
[----:B------:R-:W-:-:S04]  /*01a0*/  IMAD.MOV.U32 R14, RZ, RZ, R13 ;  /* 0x000000ffff0e7224 */ /* 0x000fc800078e000d */
[----:B------:R-:W-:-:S03]  /*01b0*/  IMAD.WIDE.U32.X R6, R7, R9, R14, P0 ;  /* 0x0000000907067225 */ /* 0x000fc600000e040e */
[----:B------:R-:W-:-:S04]  /*01c0*/  ISETP.NE.U32.AND P0, PT, R6, RZ, PT ;  /* 0x000000ff0600720c */ /* 0x000fc80003f05070 */
[----:B------:R-:W-:-:S13]  /*01d0*/  ISETP.NE.AND.EX P0, PT, R7, RZ, PT, P0 ;  /* 0x000000ff0700720c */ /* 0x000fda0003f05300 */
[C---:B------:R-:W-:Y:S02]  /*01e0*/  @!P0 IADD3 R3, P2, PT, R4.reuse, -0x1, RZ ;  /* 0xffffffff04038810 */ /* 0x040fe40007f5e0ff */
[----:B------:R-:W-:-:S03]  /*01f0*/  @!P0 ISETP.GT.U32.AND P1, PT, R4, RZ, PT ;  /* 0x000000ff0400820c */ /* 0x000fc60003f24070 */
[----:B------:R-:W-:Y:S01]  /*0200*/  @!P0 IMAD.X R8, RZ, RZ, R17, P2 ;  /* 0x000000ffff088224 */ /* 0x000fe200010e0611 */
[----:B------:R-:W-:-:S04]  /*0210*/  @!P0 ISETP.GT.U32.AND.EX P1, PT, R17, -0x1, PT, P1 ;  /* 0xffffffff1100880c */ /* 0x000fc80003f24110 */
[----:B------:R-:W-:Y:S02]  /*0220*/  @!P0 SEL R3, R3, R4, P1 ;  /* 0x0000000403038207 */ /* 0x000fe40000800000 */
[----:B------:R-:W-:Y:S01]  /*0230*/  @!P0 SEL R8, R8, R17, P1 ;  /* 0x0000001108088207 */ /* 0x000fe20000800000 */
[----:B------:R-:W-:Y:S06]  /*0240*/  @!P0 BRA `(.L_x_1) ;  /* 0x00000000007c8947 */ /* 0x000fec0003800000 */
[----:B------:R-:W-:Y:S01]  /*0250*/  IADD3 R9, P0, PT, RZ, R4, RZ ;  /* 0x00000004ff097210 */ /* 0x000fe20007f1e0ff */
[----:B------:R-:W-:Y:S01]  /*0260*/  IMAD.MOV.U32 R5, RZ, RZ, -0x2 ;  /* 0xfffffffeff057424 */ /* 0x000fe200078e00ff */
[----:B------:R-:W-:Y:S02]  /*0270*/  BSSY.RECONVERGENT B1, `(.L_x_2) ;  /* 0x000001b000017945 */ /* 0x000fe40003800200 */
[----:B------:R-:W-:Y:S01]  /*0280*/  IADD3 R8, P2, PT, R9, -R6, RZ ;  /* 0x8000000609087210 */ /* 0x000fe20007f5e0ff */
[----:B------:R-:W-:Y:S01]  /*0290*/  IMAD.X R11, R17, 0x1, R6, P0 ;  /* 0x00000001110b7824 */ /* 0x000fe200000e0606 */
[----:B------:R-:W-:Y:S02]  /*02a0*/  ISETP.GE.U32.AND P0, PT, R9, R4, PT ;  /* 0x000000040900720c */ /* 0x000fe40003f06070 */
[----:B------:R-:W-:Y:S01]  /*02b0*/  ISETP.GT.U32.AND P1, PT, R8, RZ, PT ;  /* 0x000000ff0800720c */ /* 0x000fe20003f24070 */
[C---:B------:R-:W-:Y:S01]  /*02c0*/  IMAD.X R3, R11.reuse, 0x1, ~R7, P2 ;  /* 0x000000010b037824 */ /* 0x040fe200010e0e07 */
[----:B------:R-:W-:-:S02]  /*02d0*/  ISETP.GE.U32.AND.EX P0, PT, R11, R17, PT, P0 ;  /* 0x000000110b00720c */ /* 0x000fc40003f06100 */
[----:B------:R-:W-:Y:S02]  /*02e0*/  ISETP.GE.U32.AND P2, PT, R9, R6, PT ;  /* 0x000000060900720c */ /* 0x000fe40003f46070 */
[----:B------:R-:W-:-:S04]  /*02f0*/  ISETP.GT.U32.AND.EX P1, PT, R3, -0x1, PT, P1 ;  /* 0xffffffff0300780c */ /* 0x000fc80003f24110 */
[----:B------:R-:W-:Y:S02]  /*0300*/  SEL R5, R5, 0xffffffff, P1 ;  /* 0xffffffff05057807 */ /* 0x000fe40000800000 */
[----:B------:R-:W-:Y:S02]  /*0310*/  SEL R6, RZ, 0x1, !P1 ;  /* 0x00000001ff067807 */ /* 0x000fe40004800000 */
[----:B------:R-:W-:Y:S02]  /*0320*/  SEL R5, R5, RZ, !P0 ;  /* 0x000000ff05057207 */ /* 0x000fe40004000000 */
[----:B------:R-:W-:Y:S02]  /*0330*/  ISETP.GE.U32.AND.EX P1, PT, R11, R7, PT, P2 ;  /* 0x000000070b00720c */ /* 0x000fe40003f26120 */
[----:B------:R-:W-:Y:S02]  /*0340*/  SEL R6, R6, RZ, !P0 ;  /* 0x000000ff06067207 */ /* 0x000fe40004000000 */
[----:B------:R-:W-:-:S05]  /*0350*/  IADD3 R5, P2, PT, R5, R8, RZ ;  /* 0x0000000805057210 */ /* 0x000fca0007f5e0ff */
[----:B------:R-:W-:Y:S01]  /*0360*/  IMAD.X R6, R6, 0x1, R3, P2 ;  /* 0x0000000106067824 */ /* 0x000fe200010e0603 */
[----:B------:R-:W-:-:S04]  /*0370*/  IADD3 R4, P2, PT, R5, 0x1, RZ ;  /* 0x0000000105047810 */ /* 0x000fc80007f5e0ff */
[----:B------:R-:W-:Y:S02]  /*0380*/  IADD3.X R3, PT, PT, R6, -0x1, RZ, P2, !PT ;  /* 0xffffffff06037810 */ /* 0x000fe400017fe4ff */
[----:B------:R-:W-:Y:S02]  /*0390*/  @!P1 SEL R5, R4, R5, P0 ;  /* 0x0000000504059207 */ /* 0x000fe40000000000 */
[----:B------:R-:W-:-:S07]  /*03a0*/  @!P1 SEL R6, R3, R6, P0 ;  /* 0x0000000603069207 */ /* 0x000fce0000000000 */
.L_x_3:
[C---:B------:R-:W-:Y:S01]  /*03b0*/  ISETP.GT.U32.AND P0, PT, R5.reuse, RZ, PT ;  /* 0x000000ff0500720c */ /* 0x040fe20003f04070 */
[----:B------:R-:W-:Y:S01]  /*03c0*/  IMAD.MOV.U32 R3, RZ, RZ, R5 ;  /* 0x000000ffff037224 */ /* 0x000fe200078e0005 */
[----:B------:R-:W-:Y:S01]  /*03d0*/  IADD3 R5, P1, PT, R5, -0x1, RZ ;  /* 0xffffffff05057810 */ /* 0x000fe20007f3e0ff */
[----:B------:R-:W-:Y:S01]  /*03e0*/  IMAD.MOV.U32 R4, RZ, RZ, R6 ;  /* 0x000000ffff047224 */ /* 0x000fe200078e0006 */
[----:B------:R-:W-:-:S03]  /*03f0*/  ISETP.GT.U32.AND.EX P0, PT, R6, -0x1, PT, P0 ;  /* 0xffffffff0600780c */ /* 0x000fc60003f04100 */
[----:B------:R-:W-:-:S10]  /*0400*/  IMAD.X R6, RZ, RZ, R6, P1 ;  /* 0x000000ffff067224 */ /* 0x000fd400008e0606 */
[----:B------:R-:W-:Y:S05]  /*0410*/  @P0 BRA `(.L_x_3) ;  /* 0xfffffffc00e40947 */ /* 0x000fea000383ffff */
[----:B------:R-:W-:Y:S05]  /*0420*/  BSYNC.RECONVERGENT B1 ;  /* 0x0000000000017941 */ /* 0x000fea0003800200 */
.L_x_2:
[----:B------:R-:W-:-:S07]  /*0430*/  IMAD.MOV.U32 R8, RZ, RZ, R4 ;  /* 0x000000ffff087224 */ /* 0x000fce00078e0004 */
.L_x_1:
[----:B------:R-:W-:Y:S05]  /*0440*/  BSYNC.RECONVERGENT B0 ;  /* 0x0000000000007941 */ /* 0x000fea0003800200 */
.L_x_0:
[----:B------:R-:W0:Y:S02]  /*0450*/  LDCU.64 UR6, c[0x0][0x380] ;  /* 0x00007000ff0677ac */ /* 0x000e240008000a00 */
[----:B0-----:R-:W-:Y:S01]  /*0460*/  IADD3 R4, P0, PT, R2, UR6, RZ ;  /* 0x0000000602047c10 */ /* 0x001fe2000ff1e0ff */
[----:B------:R-:W-:Y:S02]  /*0470*/  IMAD.MOV.U32 R2, RZ, RZ, R3 ;  /* 0x000000ffff027224 */ /* 0x000fe400078e0003 */
[----:B------:R-:W-:Y:S01]  /*0480*/  IMAD.MOV.U32 R3, RZ, RZ, R8 ;  /* 0x000000ffff037224 */ /* 0x000fe200078e0008 */
[----:B------:R-:W-:-:S05]  /*0490*/  IADD3.X R5, PT, PT, R0, UR7, RZ, P0, !PT ;  /* 0x0000000700057c10 */ /* 0x000fca00087fe4ff */
[----:B------:R-:W-:Y:S01]  /*04a0*/  STG.E.64 desc[UR4][R4.64], R2 ;  /* 0x0000000204007986 */ /* 0x000fe2000c101b04 */
[----:B------:R-:W-:Y:S05]  /*04b0*/  EXIT ;  /* 0x000000000000794d */ /* 0x000fea0003800000 */
.L_x_4:
[----:B------:R-:W-:-:S00]  /*04c0*/  BRA `(.L_x_4) ;  /* 0xfffffffc00fc7947 */ /* 0x000fc0000383ffff */
[----:B------:R-:W-:-:S00]  /*04d0*/  NOP ;  /* 0x0000000000007918 */ /* 0x000fc00000000000 */
        /* <DEDUP_REMOVED lines=10> */
.L_x_20:


//--------------------- .text._Z17ntt_shared_kernelPmPKmi --------------------------
	.section	.text._Z17ntt_shared_kernelPmPKmi,"ax",@progbits
	.align	128
        .global         _Z17ntt_shared_kernelPmPKmi
        .type           _Z17ntt_shared_kernelPmPKmi,@function
        .size           _Z17ntt_shared_kernelPmPKmi,(.L_x_21 - _Z17ntt_shared_kernelPmPKmi)
        .other          _Z17ntt_shared_kernelPmPKmi,@"STO_CUDA_ENTRY STV_DEFAULT"
_Z17ntt_shared_kernelPmPKmi:
.text._Z17ntt_shared_kernelPmPKmi:
[----:B------:R-:W-:Y:S01]  /*0000*/  LDC R1, c[0x0][0x37c] ;  /* 0x0000df00ff017b82 */ /* 0x000fe20000000800 */
[----:B------:R-:W0:Y:S07]  /*0010*/  S2R R2, SR_TID.X ;  /* 0x0000000000027919 */ /* 0x000e2e0000002100 */
[----:B------:R-:W0:Y:S01]  /*0020*/  S2UR UR4, SR_CTAID.X ;  /* 0x00000000000479c3 */ /* 0x000e220000002500 */
[----:B------:R-:W1:Y:S01]  /*0030*/  LDCU UR6, c[0x0][0x390] ;  /* 0x00007200ff0677ac */ /* 0x000e620008000800 */
[----:B------:R-:W-:Y:S01]  /*0040*/  IMAD.MOV.U32 R3, RZ, RZ, RZ ;  /* 0x000000ffff037224 */ /* 0x000fe200078e00ff */
[----:B------:R-:W2:Y:S05]  /*0050*/  LDCU.64 UR14, c[0x0][0x380] ;  /* 0x00007000ff0e77ac */ /* 0x000eaa0008000a00 */
[----:B------:R-:W0:Y:S01]  /*0060*/  LDC R7, c[0x0][0x360] ;  /* 0x0000d800ff077b82 */ /* 0x000e220000000800 */
[----:B------:R-:W-:Y:S01]  /*0070*/  UMOV UR8, 0x1 ;  /* 0x0000000100087882 */ /* 0x000fe20000000000 */
[----:B------:R-:W3:Y:S01]  /*0080*/  LDCU.64 UR10, c[0x0][0x358] ;  /* 0x00006b00ff0a77ac */ /* 0x000ee20008000a00 */
[----:B-1----:R-:W-:-:S02]  /*0090*/  USHF.L.U64.HI UR13, UR8, UR6, URZ ;  /* 0x00000006080d7299 */ /* 0x002fc400080102ff */
[----:B------:R-:W-:Y:S01]  /*00a0*/  USHF.L.U32 UR8, UR8, UR6, URZ ;  /* 0x0000000608087299 */ /* 0x000fe200080006ff */
[----:B0-----:R-:W-:-:S05]  /*00b0*/  IMAD.WIDE.U32 R18, R7, UR4, R2 ;  /* 0x0000000407127c25 */ /* 0x001fca000f8e0002 */
[C---:B------:R-:W-:Y:S02]  /*00c0*/  ISETP.GE.U32.AND P0, PT, R18.reuse, UR8, PT ;  /* 0x0000000812007c0c */ /* 0x040fe4000bf06070 */
[C---:B--2---:R-:W-:Y:S02]  /*00d0*/  LEA R4, P1, R18.reuse, UR14, 0x3 ;  /* 0x0000000e12047c11 */ /* 0x044fe4000f8218ff */
[----:B------:R-:W-:Y:S02]  /*00e0*/  ISETP.GE.U32.AND.EX P0, PT, R19, UR13, PT, P0 ;  /* 0x0000000d13007c0c */ /* 0x000fe4000bf06100 */
[----:B------:R-:W-:-:S11]  /*00f0*/  LEA.HI.X R5, R18, UR15, R19, 0x3, P1 ;  /* 0x0000000f12057c11 */ /* 0x000fd600088f1c13 */
[----:B---3--:R-:W2:Y:S01]  /*0100*/  @!P0 LDG.E.64 R8, desc[UR10][R4.64] ;  /* 0x0000000a04088981 */ /* 0x008ea2000c1e1b00 */
[----:B------:R-:W0:Y:S01]  /*0110*/  S2UR UR5, SR_CgaCtaId ;  /* 0x00000000000579c3 */ /* 0x000e220000008800 */
[----:B------:R-:W-:Y:S01]  /*0120*/  UMOV UR4, 0x400 ;  /* 0x0000040000047882 */ /* 0x000fe20000000000 */
[----:B------:R-:W-:Y:S02]  /*0130*/  UISETP.GE.AND UP0, UPT, UR6, 0x1, UPT ;  /* 0x000000010600788c */ /* 0x000fe4000bf06270 */
[----:B0-----:R-:W-:-:S06]  /*0140*/  ULEA UR4, UR5, UR4, 0x18 ;  /* 0x0000000405047291 */ /* 0x001fcc000f8ec0ff */
[----:B------:R-:W-:-:S05]  /*0150*/  LEA R0, R2, UR4, 0x3 ;  /* 0x0000000402007c11 */ /* 0x000fca000f8e18ff */
[----:B--2---:R0:W-:Y:S01]  /*0160*/  @!P0 STS.64 [R0], R8 ;  /* 0x0000000800008388 */ /* 0x0041e20000000a00 */
[----:B------:R-:W-:Y:S06]  /*0170*/  BAR.SYNC.DEFER_BLOCKING 0x0 ;  /* 0x0000000000007b1d */ /* 0x000fec0000010000 */
[----:B------:R-:W-:Y:S05]  /*0180*/  BRA.U !UP0, `(.L_x_5) ;  /* 0x0000000508c47547 */ /* 0x000fea000b800000 */
[----:B------:R-:W-:Y:S02]  /*0190*/  USHF.R.U32.HI UR6, URZ, 0x1, UR13 ;  /* 0x00000001ff067899 */ /* 0x000fe4000801160d */
[----:B------:R-:W-:-:S04]  /*01a0*/  USHF.R.U64 UR5, UR8, 0x1, UR13 ;  /* 0x0000000108057899 */ /* 0x000fc8000800120d */
[----:B------:R-:W-:Y:S02]  /*01b0*/  IMAD.U32 R6, RZ, RZ, UR6 ;  /* 0x00000006ff067e24 */ /* 0x000fe4000f8e00ff */
[----:B------:R-:W-:Y:S01]  /*01c0*/  ISETP.LT.U32.AND P0, PT, R2, UR5, PT ;  /* 0x0000000502007c0c */ /* 0x000fe2000bf01070 */
[----:B------:R-:W-:-:S03]  /*01d0*/  UMOV UR5, 0x1 ;  /* 0x0000000100057882 */ /* 0x000fc60000000000 */
[----:B------:R-:W-:-:S13]  /*01e0*/  ISETP.GT.U32.AND.EX P0, PT, R6, RZ, PT, P0 ;  /* 0x000000ff0600720c */ /* 0x000fda0003f04100 */
.L_x_12:
[----:B-1----:R-:W-:-:S04]  /*01f0*/  SHF.R.U64 R6, R7, UR5, RZ ;  /* 0x0000000507067c19 */ /* 0x002fc800080012ff */
[----:B------:R-:W-:-:S04]  /*0200*/  ISETP.NE.U32.AND P1, PT, R6, RZ, PT ;  /* 0x000000ff0600720c */ /* 0x000fc80003f25070 */
[----:B------:R-:W-:-:S13]  /*0210*/  ISETP.NE.AND.EX P1, PT, RZ, RZ, PT, P1 ;  /* 0x000000ffff00720c */ /* 0x000fda0003f25310 */
[----:B------:R-:W-:Y:S05]  /*0220*/  @!P1 BRA `(.L_x_5) ;  /* 0x00000004009c9947 */ /* 0x000fea0003800000 */
[----:B------:R-:W-:Y:S04]  /*0230*/  BSSY.RECONVERGENT B0, `(.L_x_6) ;  /* 0x0000060000007945 */ /* 0x000fe80003800200 */
[----:B------:R-:W-:Y:S05]  /*0240*/  @!P0 BRA `(.L_x_7) ;  /* 0x0000000400788947 */ /* 0x000fea0003800000 */
[----:B------:R-:W1:Y:S01]  /*0250*/  LDCU UR9, c[0x0][0x390] ;  /* 0x00007200ff0977ac */ /* 0x000e620008000800 */
[----:B------:R-:W-:Y:S01]  /*0260*/  UMOV UR7, 0x1 ;  /* 0x0000000100077882 */ /* 0x000fe20000000000 */
[----:B------:R-:W2:Y:S01]  /*0270*/  LDCU.64 UR14, c[0x0][0x388] ;  /* 0x00007100ff0e77ac */ /* 0x000ea20008000a00 */
[----:B------:R-:W-:Y:S02]  /*0280*/  USHF.L.U64.HI UR6, UR7, UR5, URZ ;  /* 0x0000000507067299 */ /* 0x000fe400080102ff */
[----:B------:R-:W-:-:S04]  /*0290*/  USHF.L.U32 UR7, UR7, UR5, URZ ;  /* 0x0000000507077299 */ /* 0x000fc800080006ff */
[----:B------:R-:W-:Y:S02]  /*02a0*/  USHF.R.U64 UR7, UR7, 0x1, UR6 ;  /* 0x0000000107077899 */ /* 0x000fe40008001206 */
[----:B-1----:R-:W-:Y:S02]  /*02b0*/  UIADD3 UR6, UPT, UPT, -UR5, UR9, URZ ;  /* 0x0000000905067290 */ /* 0x002fe4000fffe1ff */
[----:B------:R-:W-:-:S06]  /*02c0*/  UIADD3 UR12, UPT, UPT, UR7, -0x1, URZ ;  /* 0xffffffff070c7890 */ /* 0x000fcc000fffe0ff */
[----:B------:R-:W-:-:S04]  /*02d0*/  LOP3.LUT R13, R2, UR12, RZ, 0xc0, !PT ;  /* 0x0000000c020d7c12 */ /* 0x000fc8000f8ec0ff */
[C---:B------:R-:W-:Y:S02]  /*02e0*/  SHF.L.U32 R6, R13.reuse, UR6, RZ ;  /* 0x000000060d067c19 */ /* 0x040fe400080006ff */
[----:B0-----:R-:W-:Y:S02]  /*02f0*/  SHF.L.U64.HI R9, R13, UR6, RZ ;  /* 0x000000060d097c19 */ /* 0x001fe400080102ff */
[----:B--2---:R-:W-:-:S04]  /*0300*/  LEA R10, P1, R6, UR14, 0x3 ;  /* 0x0000000e060a7c11 */ /* 0x004fc8000f8218ff */
[----:B------:R-:W-:-:S06]  /*0310*/  LEA.HI.X R11, R6, UR15, R9, 0x3, P1 ;  /* 0x0000000f060b7c11 */ /* 0x000fcc00088f1c09 */
[----:B------:R-:W2:Y:S01]  /*0320*/  LDG.E.64 R10, desc[UR10][R10.64] ;  /* 0x0000000a0a0a7981 */ /* 0x000ea2000c1e1b00 */
[----:B------:R-:W-:Y:S01]  /*0330*/  UIADD3 UR6, UPT, UPT, UR5, -0x1, URZ ;  /* 0xffffffff05067890 */ /* 0x000fe2000fffe0ff */
[----:B------:R-:W-:Y:S05]  /*0340*/  BSSY.RECONVERGENT B1, `(.L_x_8) ;  /* 0x000003a000017945 */ /* 0x000fea0003800200 */
[----:B------:R-:W-:-:S04]  /*0350*/  SHF.R.U64 R16, R2, UR6, RZ ;  /* 0x0000000602107c19 */ /* 0x000fc800080012ff */
[----:B------:R-:W-:-:S05]  /*0360*/  SHF.L.U32 R16, R16, UR5, RZ ;  /* 0x0000000510107c19 */ /* 0x000fca00080006ff */
[----:B------:R-:W-:-:S04]  /*0370*/  IMAD.IADD R16, R16, 0x1, R13 ;  /* 0x0000000110107824 */ /* 0x000fc800078e020d */
[----:B------:R-:W-:-:S05]  /*0380*/  VIADD R6, R16, UR7 ;  /* 0x0000000710067c36 */ /* 0x000fca0008000000 */
[----:B------:R-:W-:-:S05]  /*0390*/  LEA R6, R6, UR4, 0x3 ;  /* 0x0000000406067c11 */ /* 0x000fca000f8e18ff */
[----:B------:R-:W2:Y:S02]  /*03a0*/  LDS.64 R12, [R6] ;  /* 0x00000000060c7984 */ /* 0x000ea40000000a00 */
[----:B--2---:R-:W-:-:S04]  /*03b0*/  IMAD.WIDE.U32 R14, R13, R10, RZ ;  /* 0x0000000a0d0e7225 */ /* 0x004fc800078e00ff */
[----:B------:R-:W-:Y:S01]  /*03c0*/  IMAD.WIDE.U32 R8, R12, R10, RZ ;  /* 0x0000000a0c087225 */ /* 0x000fe200078e00ff */
[----:B------:R-:W-:-:S03]  /*03d0*/  LEA R10, R16, UR4, 0x3 ;  /* 0x00000004100a7c11 */ /* 0x000fc6000f8e18ff */
[----:B------:R-:W-:Y:S02]  /*03e0*/  IMAD.WIDE.U32 R14, P1, R11, R12, R14 ;  /* 0x0000000c0b0e7225 */ /* 0x000fe4000782000e */
[----:B------:R0:W1:Y:S02]  /*03f0*/  LDS.64 R16, [R10] ;  /* 0x000000000a107984 */ /* 0x0000640000000a00 */
[----:B------:R-:W-:Y:S01]  /*0400*/  IMAD.X R21, RZ, RZ, RZ, P1 ;  /* 0x000000ffff157224 */ /* 0x000fe200008e06ff */
[----:B------:R-:W-:Y:S01]  /*0410*/  IADD3 RZ, P1, PT, R14, R9, RZ ;  /* 0x000000090eff7210 */ /* 0x000fe20007f3e0ff */
[----:B------:R-:W-:-:S04]  /*0420*/  IMAD.MOV.U32 R20, RZ, RZ, R15 ;  /* 0x000000ffff147224 */ /* 0x000fc800078e000f */
[----:B------:R-:W-:-:S04]  /*0430*/  IMAD.WIDE.U32.X R12, R11, R13, R20, P1 ;  /* 0x0000000d0b0c7225 */ /* 0x000fc800008e0414 */
[----:B------:R-:W-:Y:S01]  /*0440*/  IMAD.IADD R20, R9, 0x1, R14 ;  /* 0x0000000109147824 */ /* 0x000fe200078e020e */
        /* <DEDUP_REMOVED lines=8> */
[----:B01----:R-:W-:Y:S06]  /*04d0*/  @!P2 BRA `(.L_x_9) ;  /* 0x000000000080a947 */ /* 0x003fec0003800000 */
[----:B------:R-:W-:Y:S01]  /*04e0*/  IADD3 R15, P1, PT, RZ, R8, RZ ;  /* 0x00000008ff0f7210 */ /* 0x000fe20007f3e0ff */
[----:B------:R-:W-:Y:S01]  /*04f0*/  IMAD.MOV.U32 R11, RZ, RZ, -0x2 ;  /* 0xfffffffeff0b7424 */ /* 0x000fe200078e00ff */
[----:B------:R-:W-:Y:S02]  /*0500*/  BSSY.RECONVERGENT B2, `(.L_x_10) ;  /* 0x000001b000027945 */ /* 0x000fe40003800200 */
[C---:B------:R-:W-:Y:S01]  /*0510*/  IADD3 R14, P3, PT, R15.reuse, -R12, RZ ;  /* 0x8000000c0f0e7210 */ /* 0x040fe20007f7e0ff */
        /* <DEDUP_REMOVED lines=18> */
.L_x_11:
        /* <DEDUP_REMOVED lines=8> */
.L_x_10:
[----:B------:R-:W-:Y:S02]  /*06c0*/  IMAD.MOV.U32 R21, RZ, RZ, R8 ;  /* 0x000000ffff157224 */ /* 0x000fe400078e0008 */
[----:B------:R-:W-:-:S07]  /*06d0*/  IMAD.MOV.U32 R23, RZ, RZ, R9 ;  /* 0x000000ffff177224 */ /* 0x000fce00078e0009 */
.L_x_9:
[----:B------:R-:W-:Y:S05]  /*06e0*/  BSYNC.RECONVERGENT B1 ;  /* 0x0000000000017941 */ /* 0x000fea0003800200 */
.L_x_8:
[CC--:B------:R-:W-:Y:S02]  /*06f0*/  IADD3 R15, P2, PT, R16.reuse, R21.reuse, RZ ;  /* 0x00000015100f7210 */ /* 0x0c0fe40007f5e0ff */
[C---:B------:R-:W-:Y:S02]  /*0700*/  IADD3 R9, P5, PT, R16.reuse, 0x1, RZ ;  /* 0x0000000110097810 */ /* 0x040fe40007fbe0ff */
[----:B------:R-:W-:Y:S01]  /*0710*/  ISETP.GT.U32.AND P1, PT, R15, RZ, PT ;  /* 0x000000ff0f00720c */ /* 0x000fe20003f24070 */
[----:B------:R-:W-:Y:S01]  /*0720*/  IMAD.X R14, R17, 0x1, R23, P2 ;  /* 0x00000001110e7824 */ /* 0x000fe200010e0617 */
[----:B------:R-:W-:Y:S02]  /*0730*/  ISETP.GE.U32.AND P2, PT, R16, R21, PT ;  /* 0x000000151000720c */ /* 0x000fe40003f46070 */
[----:B------:R-:W-:Y:S02]  /*0740*/  IADD3 R12, P4, PT, R15, -0x1, RZ ;  /* 0xffffffff0f0c7810 */ /* 0x000fe40007f9e0ff */
[----:B------:R-:W-:-:S02]  /*0750*/  ISETP.GT.U32.AND.EX P1, PT, R14, -0x1, PT, P1 ;  /* 0xffffffff0e00780c */ /* 0x000fc40003f24110 */
[C---:B------:R-:W-:Y:S01]  /*0760*/  ISETP.GE.U32.AND.EX P2, PT, R17.reuse, R23, PT, P2 ;  /* 0x000000171100720c */ /* 0x040fe20003f46120 */
[----:B------:R-:W-:Y:S01]  /*0770*/  IMAD.X R13, RZ, RZ, R14, P4 ;  /* 0x000000ffff0d7224 */ /* 0x000fe200020e060e */
[----:B------:R-:W-:Y:S02]  /*0780*/  IADD3.X R11, PT, PT, R17, -0x1, RZ, P5, !PT ;  /* 0xffffffff110b7810 */ /* 0x000fe40002ffe4ff */
[----:B------:R-:W-:Y:S02]  /*0790*/  ISETP.GE.U32.AND P3, PT, R15, R21, PT ;  /* 0x000000150f00720c */ /* 0x000fe40003f66070 */
[----:B------:R-:W-:Y:S02]  /*07a0*/  SEL R8, R9, R16, !P2 ;  /* 0x0000001009087207 */ /* 0x000fe40005000000 */
[----:B------:R-:W-:Y:S02]  /*07b0*/  SEL R16, R11, R17, !P2 ;  /* 0x000000110b107207 */ /* 0x000fe40005000000 */
[----:B------:R-:W-:-:S02]  /*07c0*/  ISETP.GE.U32.AND.EX P3, PT, R14, R23, PT, P3 ;  /* 0x000000170e00720c */ /* 0x000fc40003f66130 */
[----:B------:R-:W-:Y:S02]  /*07d0*/  IADD3 R8, P2, PT, -R21, R8, RZ ;  /* 0x0000000815087210 */ /* 0x000fe40007f5e1ff */
[----:B------:R-:W-:Y:S02]  /*07e0*/  @!P1 SEL R12, R12, R15, !P3 ;  /* 0x0000000f0c0c9207 */ /* 0x000fe40005800000 */
[----:B------:R-:W-:Y:S01]  /*07f0*/  @!P1 SEL R13, R13, R14, !P3 ;  /* 0x0000000e0d0d9207 */ /* 0x000fe20005800000 */
[----:B------:R-:W-:-:S04]  /*0800*/  IMAD.X R9, R16, 0x1, ~R23, P2 ;  /* 0x0000000110097824 */ /* 0x000fc800010e0e17 */
[----:B------:R1:W-:Y:S04]  /*0810*/  STS.64 [R10], R12 ;  /* 0x0000000c0a007388 */ /* 0x0003e80000000a00 */
[----:B------:R1:W-:Y:S02]  /*0820*/  STS.64 [R6], R8 ;  /* 0x0000000806007388 */ /* 0x0003e40000000a00 */
.L_x_7:
[----:B------:R-:W-:Y:S05]  /*0830*/  BSYNC.RECONVERGENT B0 ;  /* 0x0000000000007941 */ /* 0x000fea0003800200 */
.L_x_6:
[----:B------:R-:W2:Y:S01]  /*0840*/  LDCU UR7, c[0x0][0x390] ;  /* 0x00007200ff0777ac */ /* 0x000ea20008000800 */
[----:B------:R-:W-:Y:S02]  /*0850*/  UIADD3 UR6, UPT, UPT, UR5, 0x1, URZ ;  /* 0x0000000105067890 */ /* 0x000fe4000fffe0ff */
[----:B--2---:R-:W-:-:S05]  /*0860*/  UISETP.NE.AND UP0, UPT, UR5, UR7, UPT ;  /* 0x000000070500728c */ /* 0x004fca000bf05270 */
[----:B------:R-:W-:Y:S01]  /*0870*/  UMOV UR5, UR6 ;  /* 0x0000000600057c82 */ /* 0x000fe20008000000 */
[----:B------:R-:W-:Y:S06]  /*0880*/  BAR.SYNC.DEFER_BLOCKING 0x0 ;  /* 0x0000000000007b1d */ /* 0x000fec0000010000 */
[----:B------:R-:W-:Y:S05]  /*0890*/  BRA.U UP0, `(.L_x_12) ;  /* 0xfffffff900547547 */ /* 0x000fea000b83ffff */
.L_x_5:
[----:B------:R-:W-:-:S04]  /*08a0*/  ISETP.GE.U32.AND P0, PT, R18, UR8, PT ;  /* 0x0000000812007c0c */ /* 0x000fc8000bf06070 */
[----:B------:R-:W-:-:S13]  /*08b0*/  ISETP.GE.U32.AND.EX P0, PT, R19, UR13, PT, P0 ;  /* 0x0000000d13007c0c */ /* 0x000fda000bf06100 */
[----:B------:R-:W-:Y:S05]  /*08c0*/  @P0 EXIT ;  /* 0x000000000000094d */ /* 0x000fea0003800000 */
[----:B------:R-:W2:Y:S04]  /*08d0*/  LDS.64 R2, [R0] ;  /* 0x0000000000027984 */ /* 0x000ea80000000a00 */
[----:B--2---:R-:W-:Y:S01]  /*08e0*/  STG.E.64 desc[UR10][R4.64], R2 ;  /* 0x0000000204007986 */ /* 0x004fe2000c101b0a */
[----:B------:R-:W-:Y:S05]  /*08f0*/  EXIT ;  /* 0x000000000000794d */ /* 0x000fea0003800000 */
.L_x_13:
        /* <DEDUP_REMOVED lines=16> */
.L_x_21:


//--------------------- .text._Z20ntt_butterfly_kernelPmPKmii --------------------------
	.section	.text._Z20ntt_butterfly_kernelPmPKmii,"ax",@progbits
	.align	128
        .global         _Z20ntt_butterfly_kernelPmPKmii
        .type           _Z20ntt_butterfly_kernelPmPKmii,@function
        .size           _Z20ntt_butterfly_kernelPmPKmii,(.L_x_22 - _Z20ntt_butterfly_kernelPmPKmii)
        .other          _Z20ntt_butterfly_kernelPmPKmii,@"STO_CUDA_ENTRY STV_DEFAULT"
_Z20ntt_butterfly_kernelPmPKmii:
.text._Z20ntt_butterfly_kernelPmPKmii:
[----:B------:R-:W-:Y:S01]  /*0000*/  LDC R1, c[0x0][0x37c] ;  /* 0x0000df00ff017b82 */ /* 0x000fe20000000800 */
[----:B------:R-:W0:Y:S07]  /*0010*/  S2R R3, SR_TID.X ;  /* 0x0000000000037919 */ /* 0x000e2e0000002100 */
[----:B------:R-:W0:Y:S01]  /*0020*/  S2UR UR4, SR_CTAID.X ;  /* 0x00000000000479c3 */ /* 0x000e220000002500 */
[----:B------:R-:W1:Y:S01]  /*0030*/  LDCU UR6, c[0x0][0x390] ;  /* 0x00007200ff0677ac */ /* 0x000e620008000800 */
[----:B------:R-:W-:-:S06]  /*0040*/  IMAD.MOV.U32 R9, RZ, RZ, 0x1 ;  /* 0x00000001ff097424 */ /* 0x000fcc00078e00ff */
[----:B------:R-:W0:Y:S01]  /*0050*/  LDC R0, c[0x0][0x360] ;  /* 0x0000d800ff007b82 */ /* 0x000e220000000800 */
[C---:B-1----:R-:W-:Y:S02]  /*0060*/  SHF.L.U64.HI R5, R9.reuse, UR6, RZ ;  /* 0x0000000609057c19 */ /* 0x042fe400080102ff */
[----:B------:R-:W-:Y:S01]  /*0070*/  SHF.L.U32 R2, R9, UR6, RZ ;  /* 0x0000000609027c19 */ /* 0x000fe200080006ff */
[----:B0-----:R-:W-:-:S03]  /*0080*/  IMAD R0, R0, UR4, R3 ;  /* 0x0000000400007c24 */ /* 0x001fc6000f8e0203 */
[--C-:B------:R-:W-:Y:S02]  /*0090*/  SHF.R.U64 R3, R2, 0x1, R5.reuse ;  /* 0x0000000102037819 */ /* 0x100fe40000001205 */
[----:B------:R-:W-:Y:S02]  /*00a0*/  SHF.R.U32.HI R2, RZ, 0x1, R5 ;  /* 0x00000001ff027819 */ /* 0x000fe40000011605 */
[----:B------:R-:W-:-:S04]  /*00b0*/  ISETP.GT.U32.AND P0, PT, R3, R0, PT ;  /* 0x000000000300720c */ /* 0x000fc80003f04070 */
[----:B------:R-:W-:-:S13]  /*00c0*/  ISETP.GT.U32.AND.EX P0, PT, R2, RZ, PT, P0 ;  /* 0x000000ff0200720c */ /* 0x000fda0003f04100 */
[----:B------:R-:W-:Y:S05]  /*00d0*/  @!P0 EXIT ;  /* 0x000000000000894d */ /* 0x000fea0003800000 */
[----:B------:R-:W0:Y:S01]  /*00e0*/  LDC R2, c[0x0][0x394] ;  /* 0x0000e500ff027b82 */ /* 0x000e220000000800 */
[----:B------:R-:W1:Y:S01]  /*00f0*/  LDCU.128 UR8, c[0x0][0x380] ;  /* 0x00007000ff0877ac */ /* 0x000e620008000c00 */
[----:B------:R-:W2:Y:S01]  /*0100*/  LDCU.64 UR4, c[0x0][0x358] ;  /* 0x00006b00ff0477ac */ /* 0x000ea20008000a00 */
[CC--:B0-----:R-:W-:Y:S01]  /*0110*/  SHF.L.U64.HI R6, R9.reuse, R2.reuse, RZ ;  /* 0x0000000209067219 */ /* 0x0c1fe200000102ff */
[----:B------:R-:W-:Y:S01]  /*0120*/  VIADD R3, R2, 0xffffffff ;  /* 0xffffffff02037836 */ /* 0x000fe20000000000 */
[----:B------:R-:W-:-:S04]  /*0130*/  SHF.L.U32 R9, R9, R2, RZ ;  /* 0x0000000209097219 */ /* 0x000fc800000006ff */
[--C-:B------:R-:W-:Y:S02]  /*0140*/  SHF.R.U64 R9, R9, 0x1, R6.reuse ;  /* 0x0000000109097819 */ /* 0x100fe40000001206 */
[----:B------:R-:W-:Y:S02]  /*0150*/  SHF.R.U64 R4, R0, R3, RZ ;  /* 0x0000000300047219 */ /* 0x000fe400000012ff */
[----:B------:R-:W-:Y:S01]  /*0160*/  SHF.R.U32.HI R6, RZ, 0x1, R6 ;  /* 0x00000001ff067819 */ /* 0x000fe20000011606 */
[----:B------:R-:W-:Y:S01]  /*0170*/  VIADD R7, R9, 0xffffffff ;  /* 0xffffffff09077836 */ /* 0x000fe20000000000 */
[CC--:B------:R-:W-:Y:S02]  /*0180*/  SHF.L.U32 R3, R4.reuse, R2.reuse, RZ ;  /* 0x0000000204037219 */ /* 0x0c0fe400000006ff */
[----:B------:R-:W-:Y:S02]  /*0190*/  SHF.L.U64.HI R4, R4, R2, RZ ;  /* 0x0000000204047219 */ /* 0x000fe400000102ff */
[----:B------:R-:W-:-:S02]  /*01a0*/  LOP3.LUT R7, R7, R0, RZ, 0xc0, !PT ;  /* 0x0000000007077212 */ /* 0x000fc400078ec0ff */
[----:B------:R-:W-:Y:S02]  /*01b0*/  IADD3 R0, PT, PT, -R2, UR6, RZ ;  /* 0x0000000602007c10 */ /* 0x000fe4000fffe1ff */
[----:B------:R-:W-:Y:S02]  /*01c0*/  IADD3 R3, P0, PT, R3, R7, RZ ;  /* 0x0000000703037210 */ /* 0x000fe40007f1e0ff */
[-C--:B------:R-:W-:Y:S02]  /*01d0*/  SHF.L.U32 R5, R7, R0.reuse, RZ ;  /* 0x0000000007057219 */ /* 0x080fe400000006ff */
[----:B-1----:R-:W-:Y:S01]  /*01e0*/  LEA R2, P1, R3, UR8, 0x3 ;  /* 0x0000000803027c11 */ /* 0x002fe2000f8218ff */
[----:B------:R-:W-:Y:S01]  /*01f0*/  IMAD.X R4, RZ, RZ, R4, P0 ;  /* 0x000000ffff047224 */ /* 0x000fe200000e0604 */
[----:B------:R-:W-:Y:S02]  /*0200*/  SHF.L.U64.HI R0, R7, R0, RZ ;  /* 0x0000000007007219 */ /* 0x000fe400000102ff */
[----:B------:R-:W-:-:S02]  /*0210*/  LEA R14, P0, R5, UR10, 0x3 ;  /* 0x0000000a050e7c11 */ /* 0x000fc4000f8018ff */
[----:B------:R-:W-:Y:S02]  /*0220*/  LEA.HI.X R3, R3, UR9, R4, 0x3, P1 ;  /* 0x0000000903037c11 */ /* 0x000fe400088f1c04 */
[----:B------:R-:W-:Y:S02]  /*0230*/  LEA R4, P1, R9, R2, 0x3 ;  /* 0x0000000209047211 */ /* 0x000fe400078218ff */
[----:B------:R-:W-:Y:S02]  /*0240*/  LEA.HI.X R15, R5, UR11, R0, 0x3, P0 ;  /* 0x0000000b050f7c11 */ /* 0x000fe400080f1c00 */
[----:B------:R-:W-:Y:S02]  /*0250*/  LEA.HI.X R5, R9, R3, R6, 0x3, P1 ;  /* 0x0000000309057211 */ /* 0x000fe400008f1c06 */
[----:B--2---:R0:W5:Y:S04]  /*0260*/  LDG.E.64 R6, desc[UR4][R2.64] ;  /* 0x0000000402067981 */ /* 0x004168000c1e1b00 */
[----:B------:R-:W2:Y:S04]  /*0270*/  LDG.E.64 R10, desc[UR4][R14.64] ;  /* 0x000000040e0a7981 */ /* 0x000ea8000c1e1b00 */
        /* <DEDUP_REMOVED lines=17> */
[----:B0-----:R-:W-:Y:S06]  /*0390*/  @!P1 BRA `(.L_x_15) ;  /* 0x0000000000809947 */ /* 0x001fec0003800000 */
        /* <DEDUP_REMOVED lines=22> */
.L_x_17:
        /* <DEDUP_REMOVED lines=8> */
.L_x_16:
[----:B------:R-:W-:Y:S02]  /*0580*/  IMAD.MOV.U32 R17, RZ, RZ, R0 ;  /* 0x000000ffff117224 */ /* 0x000fe400078e0000 */
[----:B------:R-:W-:-:S07]  /*0590*/  IMAD.MOV.U32 R19, RZ, RZ, R8 ;  /* 0x000000ffff137224 */ /* 0x000fce00078e0008 */
.L_x_15:
[----:B------:R-:W-:Y:S05]  /*05a0*/  BSYNC.RECONVERGENT B0 ;  /* 0x0000000000007941 */ /* 0x000fea0003800200 */
.L_x_14:
[CC--:B-----5:R-:W-:Y:S02]  /*05b0*/  IADD3 R15, P1, PT, R6.reuse, R17.reuse, RZ ;  /* 0x00000011060f7210 */ /* 0x0e0fe40007f3e0ff */
[C---:B------:R-:W-:Y:S02]  /*05c0*/  IADD3 R9, P4, PT, R6.reuse, 0x1, RZ ;  /* 0x0000000106097810 */ /* 0x040fe40007f9e0ff */
[----:B------:R-:W-:Y:S01]  /*05d0*/  ISETP.GT.U32.AND P0, PT, R15, RZ, PT ;  /* 0x000000ff0f00720c */ /* 0x000fe20003f04070 */
[----:B------:R-:W-:Y:S01]  /*05e0*/  IMAD.X R10, R7, 0x1, R19, P1 ;  /* 0x00000001070a7824 */ /* 0x000fe200008e0613 */
[----:B------:R-:W-:Y:S02]  /*05f0*/  ISETP.GE.U32.AND P1, PT, R6, R17, PT ;  /* 0x000000110600720c */ /* 0x000fe40003f26070 */
[----:B------:R-:W-:Y:S02]  /*0600*/  IADD3 R0, P3, PT, R15, -0x1, RZ ;  /* 0xffffffff0f007810 */ /* 0x000fe40007f7e0ff */
[----:B------:R-:W-:-:S02]  /*0610*/  ISETP.GT.U32.AND.EX P0, PT, R10, -0x1, PT, P0 ;  /* 0xffffffff0a00780c */ /* 0x000fc40003f04100 */
[----:B------:R-:W-:Y:S01]  /*0620*/  ISETP.GE.U32.AND.EX P1, PT, R7, R19, PT, P1 ;  /* 0x000000130700720c */ /* 0x000fe20003f26110 */
[----:B------:R-:W-:Y:S01]  /*0630*/  IMAD.X R13, RZ, RZ, R10, P3 ;  /* 0x000000ffff0d7224 */ /* 0x000fe200018e060a */
[----:B------:R-:W-:Y:S02]  /*0640*/  ISETP.GE.U32.AND P2, PT, R15, R17, PT ;  /* 0x000000110f00720c */ /* 0x000fe40003f46070 */
[----:B------:R-:W-:Y:S02]  /*0650*/  IADD3.X R11, PT, PT, R7, -0x1, RZ, P4, !PT ;  /* 0xffffffff070b7810 */ /* 0x000fe400027fe4ff */
[----:B------:R-:W-:Y:S02]  /*0660*/  SEL R8, R9, R6, !P1 ;  /* 0x0000000609087207 */ /* 0x000fe40004800000 */
[----:B------:R-:W-:Y:S02]  /*0670*/  ISETP.GE.U32.AND.EX P2, PT, R10, R19, PT, P2 ;  /* 0x000000130a00720c */ /* 0x000fe40003f46120 */
[----:B------:R-:W-:-:S02]  /*0680*/  SEL R6, R11, R7, !P1 ;  /* 0x000000070b067207 */ /* 0x000fc40004800000 */
[----:B------:R-:W-:Y:S02]  /*0690*/  IADD3 R8, P1, PT, -R17, R8, RZ ;  /* 0x0000000811087210 */ /* 0x000fe40007f3e1ff */
[----:B------:R-:W-:Y:S02]  /*06a0*/  @!P0 SEL R0, R0, R15, !P2 ;  /* 0x0000000f00008207 */ /* 0x000fe40005000000 */
[----:B------:R-:W-:Y:S01]  /*06b0*/  @!P0 SEL R13, R13, R10, !P2 ;  /* 0x0000000a0d0d8207 */ /* 0x000fe20005000000 */
[----:B------:R-:W-:Y:S02]  /*06c0*/  IMAD.X R9, R6, 0x1, ~R19, P1 ;  /* 0x0000000106097824 */ /* 0x000fe400008e0e13 */
[----:B------:R-:W-:Y:S02]  /*06d0*/  IMAD.MOV.U32 R6, RZ, RZ, R0 ;  /* 0x000000ffff067224 */ /* 0x000fe400078e0000 */
[----:B------:R-:W-:-:S05]  /*06e0*/  IMAD.MOV.U32 R7, RZ, RZ, R13 ;  /* 0x000000ffff077224 */ /* 0x000fca00078e000d */
[----:B------:R-:W-:Y:S04]  /*06f0*/  STG.E.64 desc[UR4][R2.64], R6 ;  /* 0x0000000602007986 */ /* 0x000fe8000c101b04 */
[----:B------:R-:W-:Y:S01]  /*0700*/  STG.E.64 desc[UR4][R4.64], R8 ;  /* 0x0000000804007986 */ /* 0x000fe2000c101b04 */
[----:B------:R-:W-:Y:S05]  /*0710*/  EXIT ;  /* 0x000000000000794d */ /* 0x000fea0003800000 */
.L_x_18:
        /* <DEDUP_REMOVED lines=14> */
.L_x_22:


//--------------------- .text._Z18bit_reverse_kernelPmi --------------------------
	.section	.text._Z18bit_reverse_kernelPmi,"ax",@progbits
	.align	128
        .global         _Z18bit_reverse_kernelPmi
        .type           _Z18bit_reverse_kernelPmi,@function
        .size           _Z18bit_reverse_kernelPmi,(.L_x_23 - _Z18bit_reverse_kernelPmi)
        .other          _Z18bit_reverse_kernelPmi,@"STO_CUDA_ENTRY STV_DEFAULT"
_Z18bit_reverse_kernelPmi:
.text._Z18bit_reverse_kernelPmi:
[----:B------:R-:W-:Y:S01]  /*0000*/  LDC R1, c[0x0][0x37c] ;  /* 0x0000df00ff017b82 */ /* 0x000fe20000000800 */
[----:B------:R-:W0:Y:S07]  /*0010*/  S2R R3, SR_TID.X ;  /* 0x0000000000037919 */ /* 0x000e2e0000002100 */
[----:B------:R-:W0:Y:S08]  /*0020*/  S2UR UR4, SR_CTAID.X ;  /* 0x00000000000479c3 */ /* 0x000e300000002500 */
[----:B------:R-:W0:Y:S08]  /*0030*/  LDC R0, c[0x0][0x360] ;  /* 0x0000d800ff007b82 */ /* 0x000e300000000800 */
[----:B------:R-:W1:Y:S01]  /*0040*/  LDC R7, c[0x0][0x388] ;  /* 0x0000e200ff077b82 */ /* 0x000e620000000800 */
[----:B0-----:R-:W-:-:S05]  /*0050*/  IMAD R0, R0, UR4, R3 ;  /* 0x0000000400007c24 */ /* 0x001fca000f8e0203 */
[----:B-1----:R-:W-:-:S04]  /*0060*/  SHF.R.U64 R2, R0, R7, RZ ;  /* 0x0000000700027219 */ /* 0x002fc800000012ff */
[----:B------:R-:W-:-:S04]  /*0070*/  ISETP.NE.U32.AND P0, PT, R2, RZ, PT ;  /* 0x000000ff0200720c */ /* 0x000fc80003f05070 */
[----:B------:R-:W-:-:S13]  /*0080*/  ISETP.NE.AND.EX P0, PT, RZ, RZ, PT, P0 ;  /* 0x000000ffff00720c */ /* 0x000fda0003f05300 */
[----:B------:R-:W-:Y:S05]  /*0090*/  @P0 EXIT ;  /* 0x000000000000094d */ /* 0x000fea0003800000 */
[C---:B------:R-:W-:Y:S01]  /*00a0*/  ISETP.GE.AND P1, PT, R7.reuse, 0x2, PT ;  /* 0x000000020700780c */ /* 0x040fe20003f26270 */
[----:B------:R-:W-:Y:S01]  /*00b0*/  IMAD.MOV.U32 R6, RZ, RZ, RZ ;  /* 0x000000ffff067224 */ /* 0x000fe200078e00ff */
[C---:B------:R-:W-:Y:S01]  /*00c0*/  ISETP.GT.AND P0, PT, R7.reuse, RZ, PT ;  /* 0x000000ff0700720c */ /* 0x040fe20003f04270 */
[----:B------:R-:W-:Y:S01]  /*00d0*/  IMAD.MOV.U32 R2, RZ, RZ, RZ ;  /* 0x000000ffff027224 */ /* 0x000fe200078e00ff */
[----:B------:R-:W-:Y:S02]  /*00e0*/  LOP3.LUT R8, R0, 0x1, RZ, 0xc0, !PT ;  /* 0x0000000100087812 */ /* 0x000fe400078ec0ff */
[----:B------:R-:W-:Y:S02]  /*00f0*/  ISETP.GE.AND P2, PT, R7, 0x3, PT ;  /* 0x000000030700780c */ /* 0x000fe40003f46270 */
[----:B------:R-:W-:Y:S02]  /*0100*/  SEL R5, RZ, 0x1, !P0 ;  /* 0x00000001ff057807 */ /* 0x000fe40004000000 */
[----:B------:R-:W-:-:S02]  /*0110*/  SEL R3, R8, RZ, P0 ;  /* 0x000000ff08037207 */ /* 0x000fc40000000000 */
[----:B------:R-:W-:Y:S01]  /*0120*/  SHF.R.U64 R5, R0, R5, RZ ;  /* 0x0000000500057219 */ /* 0x000fe200000012ff */
[C---:B------:R-:W-:Y:S01]  /*0130*/  @P1 IMAD.SHL.U32 R4, R8.reuse, 0x2, RZ ;  /* 0x0000000208041824 */ /* 0x040fe200078e00ff */
[----:B------:R-:W-:Y:S02]  /*0140*/  ISETP.GE.AND P3, PT, R7, 0x4, PT ;  /* 0x000000040700780c */ /* 0x000fe40003f66270 */
[----:B------:R-:W-:Y:S02]  /*0150*/  @P1 SHF.L.U64.HI R2, R8, 0x1, RZ ;  /* 0x0000000108021819 */ /* 0x000fe400000102ff */
[----:B------:R-:W-:Y:S02]  /*0160*/  @P1 LOP3.LUT R3, R4, 0x1, R5, 0xf8, !PT ;  /* 0x0000000104031812 */ /* 0x000fe400078ef805 */
[----:B------:R-:W-:Y:S02]  /*0170*/  @P1 SHF.R.U64 R5, R5, 0x1, R6 ;  /* 0x0000000105051819 */ /* 0x000fe40000001206 */
[C---:B------:R-:W-:Y:S01]  /*0180*/  @P2 SHF.L.U64.HI R2, R3.reuse, 0x1, R2 ;  /* 0x0000000103022819 */ /* 0x040fe20000010202 */
[----:B------:R-:W-:Y:S01]  /*0190*/  @P2 IMAD.SHL.U32 R4, R3, 0x2, RZ ;  /* 0x0000000203042824 */ /* 0x000fe200078e00ff */
[----:B------:R-:W-:-:S02]  /*01a0*/  ISETP.GE.AND P0, PT, R7, 0x5, PT ;  /* 0x000000050700780c */ /* 0x000fc40003f06270 */
[----:B------:R-:W-:Y:S02]  /*01b0*/  @P1 SHF.R.U32.HI R6, RZ, 0x1, R6 ;  /* 0x00000001ff061819 */ /* 0x000fe40000011606 */
[----:B------:R-:W-:Y:S02]  /*01c0*/  @P2 LOP3.LUT R3, R4, 0x1, R5, 0xf8, !PT ;  /* 0x0000000104032812 */ /* 0x000fe400078ef805 */
[----:B------:R-:W-:Y:S02]  /*01d0*/  @P2 SHF.R.U64 R5, R5, 0x1, R6 ;  /* 0x0000000105052819 */ /* 0x000fe40000001206 */
[C---:B------:R-:W-:Y:S01]  /*01e0*/  @P3 SHF.L.U64.HI R2, R3.reuse, 0x1, R2 ;  /* 0x0000000103023819 */ /* 0x040fe20000010202 */
[----:B------:R-:W-:Y:S01]  /*01f0*/  @P3 IMAD.SHL.U32 R4, R3, 0x2, RZ ;  /* 0x0000000203043824 */ /* 0x000fe200078e00ff */
[----:B------:R-:W-:Y:S02]  /*0200*/  ISETP.GE.AND P1, PT, R7, 0x6, PT ;  /* 0x000000060700780c */ /* 0x000fe40003f26270 */
[----:B------:R-:W-:-:S02]  /*0210*/  @P2 SHF.R.U32.HI R6, RZ, 0x1, R6 ;  /* 0x00000001ff062819 */ /* 0x000fc40000011606 */
[----:B------:R-:W-:Y:S02]  /*0220*/  @P3 LOP3.LUT R3, R4, 0x1, R5, 0xf8, !PT ;  /* 0x0000000104033812 */ /* 0x000fe400078ef805 */
[----:B------:R-:W-:Y:S02]  /*0230*/  @P3 SHF.R.U64 R5, R5, 0x1, R6 ;  /* 0x0000000105053819 */ /* 0x000fe40000001206 */
[C---:B------:R-:W-:Y:S01]  /*0240*/  @P0 SHF.L.U64.HI R2, R3.reuse, 0x1, R2 ;  /* 0x0000000103020819 */ /* 0x040fe20000010202 */
[----:B------:R-:W-:Y:S01]  /*0250*/  @P0 IMAD.SHL.U32 R4, R3, 0x2, RZ ;  /* 0x0000000203040824 */ /* 0x000fe200078e00ff */
[----:B------:R-:W-:Y:S02]  /*0260*/  ISETP.GE.AND P2, PT, R7, 0x7, PT ;  /* 0x000000070700780c */ /* 0x000fe40003f46270 */
[----:B------:R-:W-:Y:S02]  /*0270*/  @P3 SHF.R.U32.HI R6, RZ, 0x1, R6 ;  /* 0x00000001ff063819 */ /* 0x000fe40000011606 */
[----:B------:R-:W-:-:S02]  /*0280*/  @P0 LOP3.LUT R3, R4, 0x1, R5, 0xf8, !PT ;  /* 0x0000000104030812 */ /* 0x000fc400078ef805 */
[----:B------:R-:W-:Y:S02]  /*0290*/  @P0 SHF.R.U64 R5, R5, 0x1, R6 ;  /* 0x0000000105050819 */ /* 0x000fe40000001206 */
[C---:B------:R-:W-:Y:S01]  /*02a0*/  @P1 SHF.L.U64.HI R2, R3.reuse, 0x1, R2 ;  /* 0x0000000103021819 */ /* 0x040fe20000010202 */
[----:B------:R-:W-:Y:S01]  /*02b0*/  @P1 IMAD.SHL.U32 R4, R3, 0x2, RZ ;  /* 0x0000000203041824 */ /* 0x000fe200078e00ff */
[----:B------:R-:W-:Y:S02]  /*02c0*/  ISETP.GE.AND P3, PT, R7, 0x8, PT ;  /* 0x000000080700780c */ /* 0x000fe40003f66270 */
[----:B------:R-:W-:Y:S02]  /*02d0*/  @P0 SHF.R.U32.HI R6, RZ, 0x1, R6 ;  /* 0x00000001ff060819 */ /* 0x000fe40000011606 */
[----:B------:R-:W-:Y:S02]  /*02e0*/  @P1 LOP3.LUT R3, R4, 0x1, R5, 0xf8, !PT ;  /* 0x0000000104031812 */ /* 0x000fe400078ef805 */
[----:B------:R-:W-:-:S02]  /*02f0*/  @P1 SHF.R.U64 R5, R5, 0x1, R6 ;  /* 0x0000000105051819 */ /* 0x000fc40000001206 */
[C---:B------:R-:W-:Y:S01]  /*0300*/  @P2 SHF.L.U64.HI R2, R3.reuse, 0x1, R2 ;  /* 0x0000000103022819 */ /* 0x040fe20000010202 */
[----:B------:R-:W-:Y:S01]  /*0310*/  @P2 IMAD.SHL.U32 R4, R3, 0x2, RZ ;  /* 0x0000000203042824 */ /* 0x000fe200078e00ff */
[----:B------:R-:W-:Y:S02]  /*0320*/  ISETP.GE.AND P0, PT, R7, 0x9, PT ;  /* 0x000000090700780c */ /* 0x000fe40003f06270 */
[----:B------:R-:W-:Y:S02]  /*0330*/  @P1 SHF.R.U32.HI R6, RZ, 0x1, R6 ;  /* 0x00000001ff061819 */ /* 0x000fe40000011606 */
        /* <DEDUP_REMOVED lines=70> */
[----:B------:R-:W-:-:S04]  /*07a0*/  @P1 SHF.R.U32.HI R6, RZ, 0x1, R6 ;  /* 0x00000001ff061819 */ /* 0x000fc80000011606 */
[----:B------:R-:W-:Y:S02]  /*07b0*/  @P2 LOP3.LUT R3, R4, 0x1, R5, 0xf8, !PT ;  /* 0x0000000104032812 */ /* 0x000fe400078ef805 */
[----:B------:R-:W-:Y:S02]  /*07c0*/  @P2 SHF.R.U64 R5, R5, 0x1, R6 ;  /* 0x0000000105052819 */ /* 0x000fe40000001206 */
[C---:B------:R-:W-:Y:S01]  /*07d0*/  @P3 SHF.L.U64.HI R2, R3.reuse, 0x1, R2 ;  /* 0x0000000103023819 */ /* 0x040fe20000010202 */
[----:B------:R-:W-:-:S05]  /*07e0*/  @P3 IMAD.SHL.U32 R4, R3, 0x2, RZ ;  /* 0x0000000203043824 */ /* 0x000fca00078e00ff */
[----:B------:R-:W-:-:S04]  /*07f0*/  @P3 LOP3.LUT R3, R4, 0x1, R5, 0xf8, !PT ;  /* 0x0000000104033812 */ /* 0x000fc800078ef805 */
[----:B------:R-:W-:-:S04]  /*0800*/  ISETP.GT.U32.AND P0, PT, R3, R0, PT ;  /* 0x000000000300720c */ /* 0x000fc80003f04070 */
[----:B------:R-:W-:-:S13]  /*0810*/  ISETP.GT.U32.AND.EX P0, PT, R2, RZ, PT, P0 ;  /* 0x000000ff0200720c */ /* 0x000fda0003f04100 */
[----:B------:R-:W-:Y:S05]  /*0820*/  @!P0 EXIT ;  /* 0x000000000000894d */ /* 0x000fea0003800000 */
[----:B------:R-:W0:Y:S01]  /*0830*/  LDCU.64 UR6, c[0x0][0x380] ;  /* 0x00007000ff0677ac */ /* 0x000e220008000a00 */
[----:B------:R-:W1:Y:S01]  /*0840*/  LDCU.64 UR4, c[0x0][0x358] ;  /* 0x00006b00ff0477ac */ /* 0x000e620008000a00 */
[C---:B0-----:R-:W-:Y:S02]  /*0850*/  LEA R6, P1, R3.reuse, UR6, 0x3 ;  /* 0x0000000603067c11 */ /* 0x041fe4000f8218ff */
[C---:B------:R-:W-:Y:S02]  /*0860*/  LEA R4, P0, R0.reuse, UR6, 0x3 ;  /* 0x0000000600047c11 */ /* 0x040fe4000f8018ff */
[----:B------:R-:W-:Y:S02]  /*0870*/  LEA.HI.X R7, R3, UR7, R2, 0x3, P1 ;  /* 0x0000000703077c11 */ /* 0x000fe400088f1c02 */
[----:B------:R-:W-:-:S03]  /*0880*/  LEA.HI.X R5, R0, UR7, RZ, 0x3, P0 ;  /* 0x0000000700057c11 */ /* 0x000fc600080f1cff */
[----:B-1----:R-:W2:Y:S04]  /*0890*/  LDG.E.64 R8, desc[UR4][R6.64] ;  /* 0x0000000406087981 */ /* 0x002ea8000c1e1b00 */
[----:B------:R-:W3:Y:S04]  /*08a0*/  LDG.E.64 R2, desc[UR4][R4.64] ;  /* 0x0000000404027981 */ /* 0x000ee8000c1e1b00 */
[----:B--2---:R-:W-:Y:S04]  /*08b0*/  STG.E.64 desc[UR4][R4.64], R8 ;  /* 0x0000000804007986 */ /* 0x004fe8000c101b04 */
[----:B---3--:R-:W-:Y:S01]  /*08c0*/  STG.E.64 desc[UR4][R6.64], R2 ;  /* 0x0000000206007986 */ /* 0x008fe2000c101b04 */
[----:B------:R-:W-:Y:S05]  /*08d0*/  EXIT ;  /* 0x000000000000794d */ /* 0x000fea0003800000 */
.L_x_19:
        /* <DEDUP_REMOVED lines=10> */
.L_x_23:


//--------------------- .nv.shared._Z15poly_mul_kernelPmPKmS1_m --------------------------
	.section	.nv.shared._Z15poly_mul_kernelPmPKmS1_m,"aw",@nobits
	.sectionflags	@""
	.align	16
	.zero		1024


//--------------------- .nv.shared.reserved.0     --------------------------
	.section	.nv.shared.reserved.0,"aw",@nobits
	.weak		__nv_reservedSMEM_offset_0_alias
	.size		__nv_reservedSMEM_offset_0_alias, 0, 64
	.other		__nv_reservedSMEM_offset_0_alias,@"STO_CUDA_RESERVED_SHARED STV_DEFAULT"
__nv_reservedSMEM_offset_0_alias:
	.zero		0
	.zero		64


//--------------------- .nv.shared._Z17ntt_shared_kernelPmPKmi --------------------------
	.section	.nv.shared._Z17ntt_shared_kernelPmPKmi,"aw",@nobits
	.sectionflags	@""
	.align	16
	.zero		1024


//--------------------- .nv.shared._Z20ntt_butterfly_kernelPmPKmii --------------------------
	.section	.nv.shared._Z20ntt_butterfly_kernelPmPKmii,"aw",@nobits
	.sectionflags	@""
	.align	16
	.zero		1024


//--------------------- .nv.shared._Z18bit_reverse_kernelPmi --------------------------
	.section	.nv.shared._Z18bit_reverse_kernelPmi,"aw",@nobits
	.sectionflags	@""
	.align	16
	.zero		1024


//--------------------- .nv.constant0._Z15poly_mul_kernelPmPKmS1_m --------------------------
	.section	.nv.constant0._Z15poly_mul_kernelPmPKmS1_m,"a",@progbits
	.sectionflags	@""
	.align	4
.nv.constant0._Z15poly_mul_kernelPmPKmS1_m:
	.zero		928


//--------------------- .nv.constant0._Z17ntt_shared_kernelPmPKmi --------------------------
	.section	.nv.constant0._Z17ntt_shared_kernelPmPKmi,"a",@progbits
	.sectionflags	@""
	.align	4
.nv.constant0._Z17ntt_shared_kernelPmPKmi:
	.zero		916


//--------------------- .nv.constant0._Z20ntt_butterfly_kernelPmPKmii --------------------------
	.section	.nv.constant0._Z20ntt_butterfly_kernelPmPKmii,"a",@progbits
	.sectionflags	@""
	.align	4
.nv.constant0._Z20ntt_butterfly_kernelPmPKmii:
	.zero		920


//--------------------- .nv.constant0._Z18bit_reverse_kernelPmi --------------------------
	.section	.nv.constant0._Z18bit_reverse_kernelPmi,"a",@progbits
	.sectionflags	@""
	.align	4
.nv.constant0._Z18bit_reverse_kernelPmi:
	.zero		908


//--------------------- SYMBOLS --------------------------

	.type		.nv.reservedSmem.offset0,@object
	.size		.nv.reservedSmem.offset0,0x4
	.type		.nv.reservedSmem.cap,@object
	.size		.nv.reservedSmem.cap,0x4
